//
// Generated by NVIDIA NVVM Compiler
//
// Compiler Build ID: CL-36424714
// Cuda compilation tools, release 13.0, V13.0.88
// Based on NVVM 20.0.0
//

.version 9.0
.target sm_100
.address_size 64

	// .globl	_Z15matrixMulKernelPfS_S_iiii
// _ZZ12reduceKernelPfS_iE10partialSum has been demoted

.visible .entry _Z15matrixMulKernelPfS_S_iiii(
	.param .u64 .ptr .align 1 _Z15matrixMulKernelPfS_S_iiii_param_0,
	.param .u64 .ptr .align 1 _Z15matrixMulKernelPfS_S_iiii_param_1,
	.param .u64 .ptr .align 1 _Z15matrixMulKernelPfS_S_iiii_param_2,
	.param .u32 _Z15matrixMulKernelPfS_S_iiii_param_3,
	.param .u32 _Z15matrixMulKernelPfS_S_iiii_param_4,
	.param .u32 _Z15matrixMulKernelPfS_S_iiii_param_5,
	.param .u32 _Z15matrixMulKernelPfS_S_iiii_param_6
)
{
	.reg .pred 	%p<13>;
	.reg .b32 	%r<42>;
	.reg .b32 	%f<68>;
	.reg .b64 	%rd<53>;

	ld.param.u64 	%rd7, [_Z15matrixMulKernelPfS_S_iiii_param_0];
	ld.param.u64 	%rd8, [_Z15matrixMulKernelPfS_S_iiii_param_1];
	ld.param.u64 	%rd6, [_Z15matrixMulKernelPfS_S_iiii_param_2];
	ld.param.u32 	%r18, [_Z15matrixMulKernelPfS_S_iiii_param_3];
	ld.param.u32 	%r19, [_Z15matrixMulKernelPfS_S_iiii_param_4];
	ld.param.u32 	%r20, [_Z15matrixMulKernelPfS_S_iiii_param_5];
	ld.param.u32 	%r21, [_Z15matrixMulKernelPfS_S_iiii_param_6];
	cvta.to.global.u64 	%rd1, %rd8;
	cvta.to.global.u64 	%rd2, %rd7;
	mov.u32 	%r22, %ctaid.y;
	mov.u32 	%r23, %ntid.y;
	mov.u32 	%r24, %tid.y;
	mad.lo.s32 	%r1, %r22, %r23, %r24;
	mov.u32 	%r25, %ctaid.x;
	mov.u32 	%r26, %ntid.x;
	mov.u32 	%r27, %tid.x;
	mad.lo.s32 	%r2, %r25, %r26, %r27;
	setp.ge.s32 	%p1, %r1, %r21;
	setp.ge.s32 	%p2, %r2, %r20;
	or.pred  	%p3, %p2, %p1;
	@%p3 bra 	$L__BB0_14;
	setp.lt.s32 	%p4, %r18, 1;
	mov.f32 	%f67, 0f00000000;
	@%p4 bra 	$L__BB0_13;
	mul.lo.s32 	%r3, %r18, %r1;
	and.b32  	%r4, %r18, 7;
	setp.lt.u32 	%p5, %r18, 8;
	mov.f32 	%f67, 0f00000000;
	mov.b32 	%r40, 0;
	@%p5 bra 	$L__BB0_5;
	and.b32  	%r40, %r18, 2147483640;
	neg.s32 	%r38, %r40;
	shl.b32 	%r7, %r19, 3;
	mul.wide.u32 	%rd9, %r3, 4;
	add.s64 	%rd10, %rd9, %rd2;
	add.s64 	%rd52, %rd10, 16;
	mov.f32 	%f67, 0f00000000;
	mul.wide.s32 	%rd13, %r19, 4;
	mov.u32 	%r37, %r2;
$L__BB0_4:
	.pragma "nounroll";
	ld.global.f32 	%f17, [%rd52+-16];
	mul.wide.s32 	%rd11, %r37, 4;
	add.s64 	%rd12, %rd1, %rd11;
	ld.global.f32 	%f18, [%rd12];
	fma.rn.f32 	%f19, %f17, %f18, %f67;
	ld.global.f32 	%f20, [%rd52+-12];
	add.s64 	%rd14, %rd12, %rd13;
	ld.global.f32 	%f21, [%rd14];
	fma.rn.f32 	%f22, %f20, %f21, %f19;
	ld.global.f32 	%f23, [%rd52+-8];
	add.s64 	%rd15, %rd14, %rd13;
	ld.global.f32 	%f24, [%rd15];
	fma.rn.f32 	%f25, %f23, %f24, %f22;
	ld.global.f32 	%f26, [%rd52+-4];
	add.s64 	%rd16, %rd15, %rd13;
	ld.global.f32 	%f27, [%rd16];
	fma.rn.f32 	%f28, %f26, %f27, %f25;
	ld.global.f32 	%f29, [%rd52];
	add.s64 	%rd17, %rd16, %rd13;
	ld.global.f32 	%f30, [%rd17];
	fma.rn.f32 	%f31, %f29, %f30, %f28;
	ld.global.f32 	%f32, [%rd52+4];
	add.s64 	%rd18, %rd17, %rd13;
	ld.global.f32 	%f33, [%rd18];
	fma.rn.f32 	%f34, %f32, %f33, %f31;
	ld.global.f32 	%f35, [%rd52+8];
	add.s64 	%rd19, %rd18, %rd13;
	ld.global.f32 	%f36, [%rd19];
	fma.rn.f32 	%f37, %f35, %f36, %f34;
	ld.global.f32 	%f38, [%rd52+12];
	add.s64 	%rd20, %rd19, %rd13;
	ld.global.f32 	%f39, [%rd20];
	fma.rn.f32 	%f67, %f38, %f39, %f37;
	add.s32 	%r38, %r38, 8;
	add.s32 	%r37, %r37, %r7;
	add.s64 	%rd52, %rd52, 32;
	setp.ne.s32 	%p6, %r38, 0;
	@%p6 bra 	$L__BB0_4;
$L__BB0_5:
	setp.eq.s32 	%p7, %r4, 0;
	@%p7 bra 	$L__BB0_13;
	and.b32  	%r13, %r18, 3;
	setp.lt.u32 	%p8, %r4, 4;
	@%p8 bra 	$L__BB0_8;
	add.s32 	%r29, %r40, %r3;
	mul.wide.u32 	%rd21, %r29, 4;
	add.s64 	%rd22, %rd2, %rd21;
	ld.global.f32 	%f41, [%rd22];
	mad.lo.s32 	%r30, %r40, %r19, %r2;
	mul.wide.s32 	%rd23, %r30, 4;
	add.s64 	%rd24, %rd1, %rd23;
	ld.global.f32 	%f42, [%rd24];
	fma.rn.f32 	%f43, %f41, %f42, %f67;
	cvt.u64.u32 	%rd25, %r3;
	cvt.u64.u32 	%rd26, %r40;
	add.s64 	%rd27, %rd26, %rd25;
	shl.b64 	%rd28, %rd27, 2;
	add.s64 	%rd29, %rd2, %rd28;
	ld.global.f32 	%f44, [%rd29+4];
	mul.wide.s32 	%rd30, %r19, 4;
	add.s64 	%rd31, %rd24, %rd30;
	ld.global.f32 	%f45, [%rd31];
	fma.rn.f32 	%f46, %f44, %f45, %f43;
	ld.global.f32 	%f47, [%rd29+8];
	add.s64 	%rd32, %rd31, %rd30;
	ld.global.f32 	%f48, [%rd32];
	fma.rn.f32 	%f49, %f47, %f48, %f46;
	ld.global.f32 	%f50, [%rd29+12];
	add.s64 	%rd33, %rd32, %rd30;
	ld.global.f32 	%f51, [%rd33];
	fma.rn.f32 	%f67, %f50, %f51, %f49;
	add.s32 	%r40, %r40, 4;
$L__BB0_8:
	setp.eq.s32 	%p9, %r13, 0;
	@%p9 bra 	$L__BB0_13;
	setp.eq.s32 	%p10, %r13, 1;
	@%p10 bra 	$L__BB0_11;
	add.s32 	%r31, %r40, %r3;
	mul.wide.u32 	%rd34, %r31, 4;
	add.s64 	%rd35, %rd2, %rd34;
	ld.global.f32 	%f53, [%rd35];
	mad.lo.s32 	%r32, %r40, %r19, %r2;
	mul.wide.s32 	%rd36, %r32, 4;
	add.s64 	%rd37, %rd1, %rd36;
	ld.global.f32 	%f54, [%rd37];
	fma.rn.f32 	%f55, %f53, %f54, %f67;
	cvt.u64.u32 	%rd38, %r3;
	cvt.u64.u32 	%rd39, %r40;
	add.s64 	%rd40, %rd39, %rd38;
	shl.b64 	%rd41, %rd40, 2;
	add.s64 	%rd42, %rd2, %rd41;
	ld.global.f32 	%f56, [%rd42+4];
	mul.wide.s32 	%rd43, %r19, 4;
	add.s64 	%rd44, %rd37, %rd43;
	ld.global.f32 	%f57, [%rd44];
	fma.rn.f32 	%f67, %f56, %f57, %f55;
	add.s32 	%r40, %r40, 2;
$L__BB0_11:
	and.b32  	%r33, %r18, 1;
	setp.eq.b32 	%p11, %r33, 1;
	not.pred 	%p12, %p11;
	@%p12 bra 	$L__BB0_13;
	add.s32 	%r34, %r40, %r3;
	mul.wide.u32 	%rd45, %r34, 4;
	add.s64 	%rd46, %rd2, %rd45;
	ld.global.f32 	%f58, [%rd46];
	mad.lo.s32 	%r35, %r40, %r19, %r2;
	mul.wide.s32 	%rd47, %r35, 4;
	add.s64 	%rd48, %rd1, %rd47;
	ld.global.f32 	%f59, [%rd48];
	fma.rn.f32 	%f67, %f58, %f59, %f67;
$L__BB0_13:
	mad.lo.s32 	%r36, %r20, %r1, %r2;
	cvta.to.global.u64 	%rd49, %rd6;
	mul.wide.s32 	%rd50, %r36, 4;
	add.s64 	%rd51, %rd49, %rd50;
	st.global.f32 	[%rd51], %f67;
$L__BB0_14:
	ret;

}
	// .globl	_Z13sigmoidKernelPfii
.visible .entry _Z13sigmoidKernelPfii(
	.param .u64 .ptr .align 1 _Z13sigmoidKernelPfii_param_0,
	.param .u32 _Z13sigmoidKernelPfii_param_1,
	.param .u32 _Z13sigmoidKernelPfii_param_2
)
{
	.reg .pred 	%p<5>;
	.reg .b32 	%r<17>;
	.reg .b32 	%f<29>;
	.reg .b64 	%rd<7>;
	.reg .b64 	%fd<8>;

	ld.param.u64 	%rd3, [_Z13sigmoidKernelPfii_param_0];
	ld.param.u32 	%r3, [_Z13sigmoidKernelPfii_param_1];
	ld.param.u32 	%r4, [_Z13sigmoidKernelPfii_param_2];
	cvta.to.global.u64 	%rd1, %rd3;
	setp.ne.s32 	%p1, %r4, 0;
	@%p1 bra 	$L__BB1_3;
	mov.u32 	%r12, %ctaid.x;
	mov.u32 	%r13, %ntid.x;
	mov.u32 	%r14, %tid.x;
	mad.lo.s32 	%r1, %r12, %r13, %r14;
	setp.ge.s32 	%p4, %r1, %r3;
	@%p4 bra 	$L__BB1_7;
	mul.wide.s32 	%rd5, %r1, 4;
	add.s64 	%rd6, %rd1, %rd5;
	ld.global.f32 	%f15, [%rd6];
	fma.rn.f32 	%f16, %f15, 0fBBBB989D, 0f3F000000;
	cvt.sat.f32.f32 	%f17, %f16;
	mov.f32 	%f18, 0f4B400001;
	mov.f32 	%f19, 0f437C0000;
	fma.rm.f32 	%f20, %f17, %f19, %f18;
	add.f32 	%f21, %f20, 0fCB40007F;
	neg.f32 	%f22, %f21;
	fma.rn.f32 	%f23, %f15, 0fBFB8AA3B, %f22;
	fma.rn.f32 	%f24, %f15, 0fB2A57060, %f23;
	mov.b32 	%r15, %f20;
	shl.b32 	%r16, %r15, 23;
	mov.b32 	%f25, %r16;
	ex2.approx.ftz.f32 	%f26, %f24;
	mul.f32 	%f27, %f26, %f25;
	cvt.f64.f32 	%fd5, %f27;
	add.f64 	%fd6, %fd5, 0d3FF0000000000000;
	rcp.rn.f64 	%fd7, %fd6;
	cvt.rn.f32.f64 	%f28, %fd7;
	st.global.f32 	[%rd6], %f28;
	bra.uni 	$L__BB1_7;
$L__BB1_3:
	mov.u32 	%r5, %ctaid.x;
	mov.u32 	%r6, %ntid.x;
	mov.u32 	%r7, %tid.x;
	mad.lo.s32 	%r2, %r5, %r6, %r7;
	setp.ge.s32 	%p2, %r2, %r3;
	@%p2 bra 	$L__BB1_7;
	mul.wide.s32 	%rd4, %r2, 4;
	add.s64 	%rd2, %rd1, %rd4;
	ld.global.f32 	%f1, [%rd2];
	fma.rn.f32 	%f2, %f1, 0fBBBB989D, 0f3F000000;
	cvt.sat.f32.f32 	%f3, %f2;
	mov.f32 	%f4, 0f4B400001;
	mov.f32 	%f5, 0f437C0000;
	fma.rm.f32 	%f6, %f3, %f5, %f4;
	add.f32 	%f7, %f6, 0fCB40007F;
	neg.f32 	%f8, %f7;
	fma.rn.f32 	%f9, %f1, 0fBFB8AA3B, %f8;
	fma.rn.f32 	%f10, %f1, 0fB2A57060, %f9;
	mov.b32 	%r8, %f6;
	shl.b32 	%r9, %r8, 23;
	mov.b32 	%f11, %r9;
	ex2.approx.ftz.f32 	%f12, %f10;
	mul.f32 	%f13, %f12, %f11;
	cvt.f64.f32 	%fd1, %f13;
	add.f64 	%fd2, %fd1, 0d3FF0000000000000;
	rcp.rn.f64 	%fd3, %fd2;
	cvt.rn.f32.f64 	%f14, %fd3;
	cvt.f64.f32 	%fd4, %f14;
	setp.ltu.f64 	%p3, %fd4, 0d3F847AE147AE147B;
	@%p3 bra 	$L__BB1_6;
	mov.b32 	%r10, 1065353216;
	st.global.u32 	[%rd2], %r10;
	bra.uni 	$L__BB1_7;
$L__BB1_6:
	mov.b32 	%r11, 0;
	st.global.u32 	[%rd2], %r11;
$L__BB1_7:
	ret;

}
	// .globl	_Z23updateParamsErrorKernelPfS_S_S_if
.visible .entry _Z23updateParamsErrorKernelPfS_S_S_if(
	.param .u64 .ptr .align 1 _Z23updateParamsErrorKernelPfS_S_S_if_param_0,
	.param .u64 .ptr .align 1 _Z23updateParamsErrorKernelPfS_S_S_if_param_1,
	.param .u64 .ptr .align 1 _Z23updateParamsErrorKernelPfS_S_S_if_param_2,
	.param .u64 .ptr .align 1 _Z23updateParamsErrorKernelPfS_S_S_if_param_3,
	.param .u32 _Z23updateParamsErrorKernelPfS_S_S_if_param_4,
	.param .f32 _Z23updateParamsErrorKernelPfS_S_S_if_param_5
)
{
	.reg .pred 	%p<2>;
	.reg .b32 	%r<6>;
	.reg .b32 	%f<10>;
	.reg .b64 	%rd<12>;

	ld.param.u64 	%rd1, [_Z23updateParamsErrorKernelPfS_S_S_if_param_0];
	ld.param.u64 	%rd2, [_Z23updateParamsErrorKernelPfS_S_S_if_param_1];
	ld.param.u64 	%rd3, [_Z23updateParamsErrorKernelPfS_S_S_if_param_2];
	ld.param.u64 	%rd4, [_Z23updateParamsErrorKernelPfS_S_S_if_param_3];
	ld.param.u32 	%r2, [_Z23updateParamsErrorKernelPfS_S_S_if_param_4];
	ld.param.f32 	%f1, [_Z23updateParamsErrorKernelPfS_S_S_if_param_5];
	mov.u32 	%r3, %ctaid.x;
	mov.u32 	%r4, %ntid.x;
	mov.u32 	%r5, %tid.x;
	mad.lo.s32 	%r1, %r3, %r4, %r5;
	setp.ge.s32 	%p1, %r1, %r2;
	@%p1 bra 	$L__BB2_2;
	cvta.to.global.u64 	%rd5, %rd1;
	cvta.to.global.u64 	%rd6, %rd2;
	cvta.to.global.u64 	%rd7, %rd4;
	cvta.to.global.u64 	%rd8, %rd3;
	ld.global.f32 	%f2, [%rd5];
	ld.global.f32 	%f3, [%rd6];
	mul.wide.s32 	%rd9, %r1, 4;
	add.s64 	%rd10, %rd7, %rd9;
	ld.global.f32 	%f4, [%rd10];
	add.s64 	%rd11, %rd8, %rd9;
	ld.global.f32 	%f5, [%rd11];
	sub.f32 	%f6, %f2, %f3;
	mul.f32 	%f7, %f1, %f6;
	mul.f32 	%f8, %f4, %f7;
	sub.f32 	%f9, %f5, %f8;
	st.global.f32 	[%rd11], %f9;
$L__BB2_2:
	ret;

}
	// .globl	_Z18crossEntropyKernelPfS_S_i
.visible .entry _Z18crossEntropyKernelPfS_S_i(
	.param .u64 .ptr .align 1 _Z18crossEntropyKernelPfS_S_i_param_0,
	.param .u64 .ptr .align 1 _Z18crossEntropyKernelPfS_S_i_param_1,
	.param .u64 .ptr .align 1 _Z18crossEntropyKernelPfS_S_i_param_2,
	.param .u32 _Z18crossEntropyKernelPfS_S_i_param_3
)
{
	.reg .pred 	%p<5>;
	.reg .b32 	%r<14>;
	.reg .b32 	%f<41>;
	.reg .b64 	%rd<12>;

	ld.param.u64 	%rd1, [_Z18crossEntropyKernelPfS_S_i_param_0];
	ld.param.u64 	%rd2, [_Z18crossEntropyKernelPfS_S_i_param_1];
	ld.param.u64 	%rd3, [_Z18crossEntropyKernelPfS_S_i_param_2];
	ld.param.u32 	%r3, [_Z18crossEntropyKernelPfS_S_i_param_3];
	mov.u32 	%r4, %ctaid.x;
	mov.u32 	%r5, %ntid.x;
	mov.u32 	%r6, %tid.x;
	mad.lo.s32 	%r1, %r4, %r5, %r6;
	setp.ge.s32 	%p1, %r1, %r3;
	@%p1 bra 	$L__BB3_4;
	cvta.to.global.u64 	%rd4, %rd1;
	cvta.to.global.u64 	%rd5, %rd2;
	mul.wide.s32 	%rd6, %r1, 4;
	add.s64 	%rd7, %rd4, %rd6;
	ld.global.f32 	%f5, [%rd7];
	add.s64 	%rd8, %rd5, %rd6;
	ld.global.f32 	%f6, [%rd8];
	neg.f32 	%f7, %f6;
	mul.f32 	%f8, %f5, %f7;
	fma.rn.f32 	%f9, %f8, 0f3BBB989D, 0f3F000000;
	cvt.sat.f32.f32 	%f10, %f9;
	mov.f32 	%f11, 0f4B400001;
	mov.f32 	%f12, 0f437C0000;
	fma.rm.f32 	%f13, %f10, %f12, %f11;
	add.f32 	%f14, %f13, 0fCB40007F;
	neg.f32 	%f15, %f14;
	fma.rn.f32 	%f16, %f8, 0f3FB8AA3B, %f15;
	fma.rn.f32 	%f17, %f8, 0f32A57060, %f16;
	mov.b32 	%r7, %f13;
	shl.b32 	%r8, %r7, 23;
	mov.b32 	%f18, %r8;
	ex2.approx.ftz.f32 	%f19, %f17;
	mul.f32 	%f1, %f19, %f18;
	mov.f32 	%f20, 0f3F800000;
	add.rz.f32 	%f21, %f1, %f20;
	mov.b32 	%r9, %f21;
	add.s32 	%r10, %r9, -1061158912;
	and.b32  	%r11, %r10, -8388608;
	mov.b32 	%r2, %f1;
	sub.s32 	%r12, %r2, %r11;
	mov.b32 	%f22, %r12;
	sub.s32 	%r13, 1082130432, %r11;
	mov.b32 	%f23, %r13;
	fma.rn.f32 	%f24, %f23, 0f3E800000, 0fBF800000;
	add.f32 	%f25, %f24, %f22;
	cvt.rn.f32.s32 	%f26, %r11;
	mul.f32 	%f27, %f26, 0f34000000;
	fma.rn.f32 	%f28, %f25, 0fBD39BF78, 0f3DD80012;
	fma.rn.f32 	%f29, %f28, %f25, 0fBE0778E0;
	fma.rn.f32 	%f30, %f29, %f25, 0f3E146475;
	fma.rn.f32 	%f31, %f30, %f25, 0fBE2A68DD;
	fma.rn.f32 	%f32, %f31, %f25, 0f3E4CAF9E;
	fma.rn.f32 	%f33, %f32, %f25, 0fBE800042;
	fma.rn.f32 	%f34, %f33, %f25, 0f3EAAAAE6;
	fma.rn.f32 	%f35, %f34, %f25, 0fBF000000;
	mul.f32 	%f36, %f25, %f35;
	fma.rn.f32 	%f37, %f36, %f25, %f25;
	fma.rn.f32 	%f40, %f27, 0f3F317218, %f37;
	setp.lt.u32 	%p2, %r2, 2139095040;
	@%p2 bra 	$L__BB3_3;
	setp.gt.s32 	%p3, %r2, -1082130432;
	fma.rn.f32 	%f38, %f1, 0f7F800000, 0f7F800000;
	selp.f32 	%f39, %f38, %f40, %p3;
	setp.eq.f32 	%p4, %f1, 0f00000000;
	selp.f32 	%f40, 0f80000000, %f39, %p4;
$L__BB3_3:
	cvta.to.global.u64 	%rd9, %rd3;
	add.s64 	%rd11, %rd9, %rd6;
	st.global.f32 	[%rd11], %f40;
$L__BB3_4:
	ret;

}
	// .globl	_Z12reduceKernelPfS_i
.visible .entry _Z12reduceKernelPfS_i(
	.param .u64 .ptr .align 1 _Z12reduceKernelPfS_i_param_0,
	.param .u64 .ptr .align 1 _Z12reduceKernelPfS_i_param_1,
	.param .u32 _Z12reduceKernelPfS_i_param_2
)
{
	.reg .pred 	%p<9>;
	.reg .b32 	%r<12>;
	.reg .b32 	%f<22>;
	.reg .b64 	%rd<11>;
	// demoted variable
	.shared .align 4 .b8 _ZZ12reduceKernelPfS_iE10partialSum[256];
	ld.param.u64 	%rd3, [_Z12reduceKernelPfS_i_param_0];
	ld.param.u64 	%rd2, [_Z12reduceKernelPfS_i_param_1];
	ld.param.u32 	%r6, [_Z12reduceKernelPfS_i_param_2];
	cvta.to.global.u64 	%rd1, %rd3;
	mov.u32 	%r1, %tid.x;
	mov.u32 	%r2, %ctaid.x;
	shl.b32 	%r7, %r2, 6;
	add.s32 	%r3, %r7, %r1;
	setp.ge.u32 	%p1, %r3, %r6;
	shl.b32 	%r8, %r1, 2;
	mov.u32 	%r9, _ZZ12reduceKernelPfS_iE10partialSum;
	add.s32 	%r4, %r9, %r8;
	@%p1 bra 	$L__BB4_2;
	mul.wide.u32 	%rd4, %r3, 4;
	add.s64 	%rd5, %rd1, %rd4;
	ld.global.f32 	%f1, [%rd5];
	st.shared.f32 	[%r4], %f1;
	bra.uni 	$L__BB4_3;
$L__BB4_2:
	mov.b32 	%r10, 0;
	st.shared.u32 	[%r4], %r10;
$L__BB4_3:
	add.s32 	%r5, %r3, 32;
	setp.ge.u32 	%p2, %r5, %r6;
	@%p2 bra 	$L__BB4_5;
	mul.wide.u32 	%rd6, %r5, 4;
	add.s64 	%rd7, %rd1, %rd6;
	ld.global.f32 	%f2, [%rd7];
	st.shared.f32 	[%r4+128], %f2;
	bra.uni 	$L__BB4_6;
$L__BB4_5:
	mov.b32 	%r11, 0;
	st.shared.u32 	[%r4+128], %r11;
$L__BB4_6:
	bar.sync 	0;
	setp.gt.u32 	%p3, %r1, 31;
	@%p3 bra 	$L__BB4_8;
	ld.shared.f32 	%f3, [%r4+128];
	ld.shared.f32 	%f4, [%r4];
	add.f32 	%f5, %f3, %f4;
	st.shared.f32 	[%r4], %f5;
$L__BB4_8:
	bar.sync 	0;
	setp.gt.u32 	%p4, %r1, 15;
	@%p4 bra 	$L__BB4_10;
	ld.shared.f32 	%f6, [%r4+64];
	ld.shared.f32 	%f7, [%r4];
	add.f32 	%f8, %f6, %f7;
	st.shared.f32 	[%r4], %f8;
$L__BB4_10:
	bar.sync 	0;
	setp.gt.u32 	%p5, %r1, 7;
	@%p5 bra 	$L__BB4_12;
	ld.shared.f32 	%f9, [%r4+32];
	ld.shared.f32 	%f10, [%r4];
	add.f32 	%f11, %f9, %f10;
	st.shared.f32 	[%r4], %f11;
$L__BB4_12:
	bar.sync 	0;
	setp.gt.u32 	%p6, %r1, 3;
	@%p6 bra 	$L__BB4_14;
	ld.shared.f32 	%f12, [%r4+16];
	ld.shared.f32 	%f13, [%r4];
	add.f32 	%f14, %f12, %f13;
	st.shared.f32 	[%r4], %f14;
$L__BB4_14:
	bar.sync 	0;
	setp.gt.u32 	%p7, %r1, 1;
	@%p7 bra 	$L__BB4_16;
	ld.shared.f32 	%f15, [%r4+8];
	ld.shared.f32 	%f16, [%r4];
	add.f32 	%f17, %f15, %f16;
	st.shared.f32 	[%r4], %f17;
$L__BB4_16:
	bar.sync 	0;
	setp.ne.s32 	%p8, %r1, 0;
	@%p8 bra 	$L__BB4_18;
	ld.shared.f32 	%f18, [_ZZ12reduceKernelPfS_iE10partialSum+4];
	ld.shared.f32 	%f19, [%r4];
	add.f32 	%f20, %f18, %f19;
	st.shared.f32 	[%r4], %f20;
	ld.shared.f32 	%f21, [_ZZ12reduceKernelPfS_iE10partialSum];
	cvta.to.global.u64 	%rd8, %rd2;
	mul.wide.u32 	%rd9, %r2, 4;
	add.s64 	%rd10, %rd8, %rd9;
	st.global.f32 	[%rd10], %f21;
$L__BB4_18:
	ret;

}


// ===== COMPILED SASS (sm_100) =====

	.target	sm_100

	.elftype	@"ET_EXEC"


//--------------------- .note.nv.tkinfo           --------------------------
	.section	.note.nv.tkinfo,"",@"SHT_NOTE"
	.sectionflags	@"SHF_NOTE_NV_TKINFO"
	.tkinfo
        /*0018*/ 	.word	0x00000002
        /*0030*/ 	.string	""
        /*0030*/ 	.string	"ptxas"
        /*0030*/ 	.string	"Cuda compilation tools, release 13.0, V13.0.88"
        /*0030*/ 	.string	"Build cuda_13.0.r13.0/compiler.36424714_0"
        /*0030*/ 	.string	"-arch sm_100 -m 64 "



//--------------------- .note.nv.cuinfo           --------------------------
	.section	.note.nv.cuinfo,"",@"SHT_NOTE"
	.sectionflags	@"SHF_NOTE_NV_CUINFO"
        /*0018*/ 	.short	0x0002
        /*001a*/ 	.short	0x0064
        /*001c*/ 	.short	0x0082
	.zero		2


//--------------------- .nv.info                  --------------------------
	.section	.nv.info,"",@"SHT_CUDA_INFO"
	.align	4


	//----- nvinfo : EIATTR_REGCOUNT
	.align		4
        /*0000*/ 	.byte	0x04, 0x2f
        /*0002*/ 	.short	(.L_1 - .L_0)
	.align		4
.L_0:
        /*0004*/ 	.word	index@(_Z15matrixMulKernelPfS_S_iiii)
        /*0008*/ 	.word	0x00000020


	//----- nvinfo : EIATTR_FRAME_SIZE
	.align		4
.L_1:
        /*000c*/ 	.byte	0x04, 0x11
        /*000e*/ 	.short	(.L_3 - .L_2)
	.align		4
.L_2:
        /*0010*/ 	.word	index@(_Z15matrixMulKernelPfS_S_iiii)
        /*0014*/ 	.word	0x00000000


	//----- nvinfo : EIATTR_REGCOUNT
	.align		4
.L_3:
        /*0018*/ 	.byte	0x04, 0x2f
        /*001a*/ 	.short	(.L_5 - .L_4)
	.align		4
.L_4:
        /*001c*/ 	.word	index@(_Z13sigmoidKernelPfii)
        /*0020*/ 	.word	0x0000000f


	//----- nvinfo : EIATTR_FRAME_SIZE
	.align		4
.L_5:
        /*0024*/ 	.byte	0x04, 0x11
        /*0026*/ 	.short	(.L_7 - .L_6)
	.align		4
.L_6:
        /*0028*/ 	.word	index@($__internal_0_$__cuda_sm20_dblrcp_rn_slowpath_v3)
        /*002c*/ 	.word	0x00000000


	//----- nvinfo : EIATTR_FRAME_SIZE
	.align		4
.L_7:
        /*0030*/ 	.byte	0x04, 0x11
        /*0032*/ 	.short	(.L_9 - .L_8)
	.align		4
.L_8:
        /*0034*/ 	.word	index@(_Z13sigmoidKernelPfii)
        /*0038*/ 	.word	0x00000000


	//----- nvinfo : EIATTR_REGCOUNT
	.align		4
.L_9:
        /*003c*/ 	.byte	0x04, 0x2f
        /*003e*/ 	.short	(.L_11 - .L_10)
	.align		4
.L_10:
        /*0040*/ 	.word	index@(_Z23updateParamsErrorKernelPfS_S_S_if)
        /*0044*/ 	.word	0x0000000e


	//----- nvinfo : EIATTR_FRAME_SIZE
	.align		4
.L_11:
        /*0048*/ 	.byte	0x04, 0x11
        /*004a*/ 	.short	(.L_13 - .L_12)
	.align		4
.L_12:
        /*004c*/ 	.word	index@(_Z23updateParamsErrorKernelPfS_S_S_if)
        /*0050*/ 	.word	0x00000000


	//----- nvinfo : EIATTR_REGCOUNT
	.align		4
.L_13:
        /*0054*/ 	.byte	0x04, 0x2f
        /*0056*/ 	.short	(.L_15 - .L_14)
	.align		4
.L_14:
        /*0058*/ 	.word	index@(_Z18crossEntropyKernelPfS_S_i)
        /*005c*/ 	.word	0x0000000c


	//----- nvinfo : EIATTR_FRAME_SIZE
	.align		4
.L_15:
        /*0060*/ 	.byte	0x04, 0x11
        /*0062*/ 	.short	(.L_17 - .L_16)
	.align		4
.L_16:
        /*0064*/ 	.word	index@(_Z18crossEntropyKernelPfS_S_i)
        /*0068*/ 	.word	0x00000000


	//----- nvinfo : EIATTR_REGCOUNT
	.align		4
.L_17:
        /*006c*/ 	.byte	0x04, 0x2f
        /*006e*/ 	.short	(.L_19 - .L_18)
	.align		4
.L_18:
        /*0070*/ 	.word	index@(_Z12reduceKernelPfS_i)
        /*0074*/ 	.word	0x0000000c


	//----- nvinfo : EIATTR_FRAME_SIZE
	.align		4
.L_19:
        /*0078*/ 	.byte	0x04, 0x11
        /*007a*/ 	.short	(.L_21 - .L_20)
	.align		4
.L_20:
        /*007c*/ 	.word	index@(_Z12reduceKernelPfS_i)
        /*0080*/ 	.word	0x00000000


	//----- nvinfo : EIATTR_MIN_STACK_SIZE
	.align		4
.L_21:
        /*0084*/ 	.byte	0x04, 0x12
        /*0086*/ 	.short	(.L_23 - .L_22)
	.align		4
.L_22:
        /*0088*/ 	.word	index@(_Z12reduceKernelPfS_i)
        /*008c*/ 	.word	0x00000000


	//----- nvinfo : EIATTR_MIN_STACK_SIZE
	.align		4
.L_23:
        /*0090*/ 	.byte	0x04, 0x12
        /*0092*/ 	.short	(.L_25 - .L_24)
	.align		4
.L_24:
        /*0094*/ 	.word	index@(_Z18crossEntropyKernelPfS_S_i)
        /*0098*/ 	.word	0x00000000


	//----- nvinfo : EIATTR_MIN_STACK_SIZE
	.align		4
.L_25:
        /*009c*/ 	.byte	0x04, 0x12
        /*009e*/ 	.short	(.L_27 - .L_26)
	.align		4
.L_26:
        /*00a0*/ 	.word	index@(_Z23updateParamsErrorKernelPfS_S_S_if)
        /*00a4*/ 	.word	0x00000000


	//----- nvinfo : EIATTR_MIN_STACK_SIZE
	.align		4
.L_27:
        /*00a8*/ 	.byte	0x04, 0x12
        /*00aa*/ 	.short	(.L_29 - .L_28)
	.align		4
.L_28:
        /*00ac*/ 	.word	index@(_Z13sigmoidKernelPfii)
        /*00b0*/ 	.word	0x00000000


	//----- nvinfo : EIATTR_MIN_STACK_SIZE
	.align		4
.L_29:
        /*00b4*/ 	.byte	0x04, 0x12
        /*00b6*/ 	.short	(.L_31 - .L_30)
	.align		4
.L_30:
        /*00b8*/ 	.word	index@(_Z15matrixMulKernelPfS_S_iiii)
        /*00bc*/ 	.word	0x00000000
.L_31:


//--------------------- .nv.compat                --------------------------
	.section	.nv.compat,"",@"SHT_CUDA_COMPAT_INFO"
	.align	4
        /*0000*/ 	.byte	0x02, 0x09, 0x00, 0x00, 0x02, 0x02, 0x01, 0x00, 0x02, 0x05, 0x05, 0x00, 0x03, 0x07, 0x01, 0x01
        /*0010*/ 	.byte	0x02, 0x03, 0x00, 0x00, 0x02, 0x06, 0x01, 0x00, 0x04, 0x0b, 0x08, 0x00, 0x01, 0x00, 0x00, 0x00
        /*0020*/ 	.byte	0x00, 0x00, 0x00, 0x00


//--------------------- .nv.info._Z12reduceKernelPfS_i --------------------------
	.section	.nv.info._Z12reduceKernelPfS_i,"",@"SHT_CUDA_INFO"
	.sectionflags	@""
	.align	4


	//----- nvinfo : EIATTR_CUDA_API_VERSION
	.align		4
        /*0000*/ 	.byte	0x04, 0x37
        /*0002*/ 	.short	(.L_33 - .L_32)
.L_32:
        /*0004*/ 	.word	0x00000082


	//----- nvinfo : EIATTR_KPARAM_INFO
	.align		4
.L_33:
        /*0008*/ 	.byte	0x04, 0x17
        /*000a*/ 	.short	(.L_35 - .L_34)
.L_34:
        /*000c*/ 	.word	0x00000000
        /*0010*/ 	.short	0x0002
        /*0012*/ 	.short	0x0010
        /*0014*/ 	.byte	0x00, 0xf0, 0x11, 0x00


	//----- nvinfo : EIATTR_KPARAM_INFO
	.align		4
.L_35:
        /*0018*/ 	.byte	0x04, 0x17
        /*001a*/ 	.short	(.L_37 - .L_36)
.L_36:
        /*001c*/ 	.word	0x00000000
        /*0020*/ 	.short	0x0001
        /*0022*/ 	.short	0x0008
        /*0024*/ 	.byte	0x00, 0xf5, 0x21, 0x00


	//----- nvinfo : EIATTR_KPARAM_INFO
	.align		4
.L_37:
        /*0028*/ 	.byte	0x04, 0x17
        /*002a*/ 	.short	(.L_39 - .L_38)
.L_38:
        /*002c*/ 	.word	0x00000000
        /*0030*/ 	.short	0x0000
        /*0032*/ 	.short	0x0000
        /*0034*/ 	.byte	0x00, 0xf5, 0x21, 0x00


	//----- nvinfo : EIATTR_SPARSE_MMA_MASK
	.align		4
.L_39:
        /*0038*/ 	.byte	0x03, 0x50
        /*003a*/ 	.short	0x0000


	//----- nvinfo : EIATTR_MAXREG_COUNT
	.align		4
        /*003c*/ 	.byte	0x03, 0x1b
        /*003e*/ 	.short	0x00ff


	//----- nvinfo : EIATTR_NUM_BARRIERS
	.align		4
        /*0040*/ 	.byte	0x02, 0x4c
        /*0042*/ 	.byte	0x01
	.zero		1


	//----- nvinfo : EIATTR_MERCURY_ISA_VERSION
	.align		4
        /*0044*/ 	.byte	0x03, 0x5f
        /*0046*/ 	.short	0x0101


	//----- nvinfo : EIATTR_VRC_CTA_INIT_COUNT
	.align		4
        /*0048*/ 	.byte	0x02, 0x4a
	.zero		1
	.zero		1


	//----- nvinfo : EIATTR_EXIT_INSTR_OFFSETS
	.align		4
        /*004c*/ 	.byte	0x04, 0x1c
        /*004e*/ 	.short	(.L_41 - .L_40)


	//   ....[0]....
.L_40:
        /*0050*/ 	.word	0x000003b0


	//   ....[1]....
        /*0054*/ 	.word	0x00000440


	//----- nvinfo : EIATTR_CRS_STACK_SIZE
	.align		4
.L_41:
        /*0058*/ 	.byte	0x04, 0x1e
        /*005a*/ 	.short	(.L_43 - .L_42)
.L_42:
        /*005c*/ 	.word	0x00000000


	//----- nvinfo : EIATTR_CBANK_PARAM_SIZE
	.align		4
.L_43:
        /*0060*/ 	.byte	0x03, 0x19
        /*0062*/ 	.short	0x0014


	//----- nvinfo : EIATTR_PARAM_CBANK
	.align		4
        /*0064*/ 	.byte	0x04, 0x0a
        /*0066*/ 	.short	(.L_45 - .L_44)
	.align		4
.L_44:
        /*0068*/ 	.word	index@(.nv.constant0._Z12reduceKernelPfS_i)
        /*006c*/ 	.short	0x0380
        /*006e*/ 	.short	0x0014


	//----- nvinfo : EIATTR_SW_WAR
	.align		4
.L_45:
        /*0070*/ 	.byte	0x04, 0x36
        /*0072*/ 	.short	(.L_47 - .L_46)
.L_46:
        /*0074*/ 	.word	0x00000008
.L_47:


//--------------------- .nv.info._Z18crossEntropyKernelPfS_S_i --------------------------
	.section	.nv.info._Z18crossEntropyKernelPfS_S_i,"",@"SHT_CUDA_INFO"
	.sectionflags	@""
	.align	4


	//----- nvinfo : EIATTR_CUDA_API_VERSION
	.align		4
        /*0000*/ 	.byte	0x04, 0x37
        /*0002*/ 	.short	(.L_49 - .L_48)
.L_48:
        /*0004*/ 	.word	0x00000082


	//----- nvinfo : EIATTR_KPARAM_INFO
	.align		4
.L_49:
        /*0008*/ 	.byte	0x04, 0x17
        /*000a*/ 	.short	(.L_51 - .L_50)
.L_50:
        /*000c*/ 	.word	0x00000000
        /*0010*/ 	.short	0x0003
        /*0012*/ 	.short	0x0018
        /*0014*/ 	.byte	0x00, 0xf0, 0x11, 0x00


	//----- nvinfo : EIATTR_KPARAM_INFO
	.align		4
.L_51:
        /*0018*/ 	.byte	0x04, 0x17
        /*001a*/ 	.short	(.L_53 - .L_52)
.L_52:
        /*001c*/ 	.word	0x00000000
        /*0020*/ 	.short	0x0002
        /*0022*/ 	.short	0x0010
        /*0024*/ 	.byte	0x00, 0xf5, 0x21, 0x00


	//----- nvinfo : EIATTR_KPARAM_INFO
	.align		4
.L_53:
        /*0028*/ 	.byte	0x04, 0x17
        /*002a*/ 	.short	(.L_55 - .L_54)
.L_54:
        /*002c*/ 	.word	0x00000000
        /*0030*/ 	.short	0x0001
        /*0032*/ 	.short	0x0008
        /*0034*/ 	.byte	0x00, 0xf5, 0x21, 0x00


	//----- nvinfo : EIATTR_KPARAM_INFO
	.align		4
.L_55:
        /*0038*/ 	.byte	0x04, 0x17
        /*003a*/ 	.short	(.L_57 - .L_56)
.L_56:
        /*003c*/ 	.word	0x00000000
        /*0040*/ 	.short	0x0000
        /*0042*/ 	.short	0x0000
        /*0044*/ 	.byte	0x00, 0xf5, 0x21, 0x00


	//----- nvinfo : EIATTR_SPARSE_MMA_MASK
	.align		4
.L_57:
        /*0048*/ 	.byte	0x03, 0x50
        /*004a*/ 	.short	0x0000


	//----- nvinfo : EIATTR_MAXREG_COUNT
	.align		4
        /*004c*/ 	.byte	0x03, 0x1b
        /*004e*/ 	.short	0x00ff


	//----- nvinfo : EIATTR_MERCURY_ISA_VERSION
	.align		4
        /*0050*/ 	.byte	0x03, 0x5f
        /*0052*/ 	.short	0x0101


	//----- nvinfo : EIATTR_VRC_CTA_INIT_COUNT
	.align		4
        /*0054*/ 	.byte	0x02, 0x4a
	.zero		1
	.zero		1


	//----- nvinfo : EIATTR_EXIT_INSTR_OFFSETS
	.align		4
        /*0058*/ 	.byte	0x04, 0x1c
        /*005a*/ 	.short	(.L_59 - .L_58)


	//   ....[0]....
.L_58:
        /*005c*/ 	.word	0x00000070


	//   ....[1]....
        /*0060*/ 	.word	0x00000390


	//----- nvinfo : EIATTR_CBANK_PARAM_SIZE
	.align		4
.L_59:
        /*0064*/ 	.byte	0x03, 0x19
        /*0066*/ 	.short	0x001c


	//----- nvinfo : EIATTR_PARAM_CBANK
	.align		4
        /*0068*/ 	.byte	0x04, 0x0a
        /*006a*/ 	.short	(.L_61 - .L_60)
	.align		4
.L_60:
        /*006c*/ 	.word	index@(.nv.constant0._Z18crossEntropyKernelPfS_S_i)
        /*0070*/ 	.short	0x0380
        /*0072*/ 	.short	0x001c


	//----- nvinfo : EIATTR_SW_WAR
	.align		4
.L_61:
        /*0074*/ 	.byte	0x04, 0x36
        /*0076*/ 	.short	(.L_63 - .L_62)
.L_62:
        /*0078*/ 	.word	0x00000008
.L_63:


//--------------------- .nv.info._Z23updateParamsErrorKernelPfS_S_S_if --------------------------
	.section	.nv.info._Z23updateParamsErrorKernelPfS_S_S_if,"",@"SHT_CUDA_INFO"
	.sectionflags	@""
	.align	4


	//----- nvinfo : EIATTR_CUDA_API_VERSION
	.align		4
        /*0000*/ 	.byte	0x04, 0x37
        /*0002*/ 	.short	(.L_65 - .L_64)
.L_64:
        /*0004*/ 	.word	0x00000082


	//----- nvinfo : EIATTR_KPARAM_INFO
	.align		4
.L_65:
        /*0008*/ 	.byte	0x04, 0x17
        /*000a*/ 	.short	(.L_67 - .L_66)
.L_66:
        /*000c*/ 	.word	0x00000000
        /*0010*/ 	.short	0x0005
        /*0012*/ 	.short	0x0024
        /*0014*/ 	.byte	0x00, 0xf0, 0x11, 0x00


	//----- nvinfo : EIATTR_KPARAM_INFO
	.align		4
.L_67:
        /*0018*/ 	.byte	0x04, 0x17
        /*001a*/ 	.short	(.L_69 - .L_68)
.L_68:
        /*001c*/ 	.word	0x00000000
        /*0020*/ 	.short	0x0004
        /*0022*/ 	.short	0x0020
        /*0024*/ 	.byte	0x00, 0xf0, 0x11, 0x00


	//----- nvinfo : EIATTR_KPARAM_INFO
	.align		4
.L_69:
        /*0028*/ 	.byte	0x04, 0x17
        /*002a*/ 	.short	(.L_71 - .L_70)
.L_70:
        /*002c*/ 	.word	0x00000000
        /*0030*/ 	.short	0x0003
        /*0032*/ 	.short	0x0018
        /*0034*/ 	.byte	0x00, 0xf5, 0x21, 0x00


	//----- nvinfo : EIATTR_KPARAM_INFO
	.align		4
.L_71:
        /*0038*/ 	.byte	0x04, 0x17
        /*003a*/ 	.short	(.L_73 - .L_72)
.L_72:
        /*003c*/ 	.word	0x00000000
        /*0040*/ 	.short	0x0002
        /*0042*/ 	.short	0x0010
        /*0044*/ 	.byte	0x00, 0xf5, 0x21, 0x00


	//----- nvinfo : EIATTR_KPARAM_INFO
	.align		4
.L_73:
        /*0048*/ 	.byte	0x04, 0x17
        /*004a*/ 	.short	(.L_75 - .L_74)
.L_74:
        /*004c*/ 	.word	0x00000000
        /*0050*/ 	.short	0x0001
        /*0052*/ 	.short	0x0008
        /*0054*/ 	.byte	0x00, 0xf5, 0x21, 0x00


	//----- nvinfo : EIATTR_KPARAM_INFO
	.align		4
.L_75:
        /*0058*/ 	.byte	0x04, 0x17
        /*005a*/ 	.short	(.L_77 - .L_76)
.L_76:
        /*005c*/ 	.word	0x00000000
        /*0060*/ 	.short	0x0000
        /*0062*/ 	.short	0x0000
        /*0064*/ 	.byte	0x00, 0xf5, 0x21, 0x00


	//----- nvinfo : EIATTR_SPARSE_MMA_MASK
	.align		4
.L_77:
        /*0068*/ 	.byte	0x03, 0x50
        /*006a*/ 	.short	0x0000


	//----- nvinfo : EIATTR_MAXREG_COUNT
	.align		4
        /*006c*/ 	.byte	0x03, 0x1b
        /*006e*/ 	.short	0x00ff


	//----- nvinfo : EIATTR_MERCURY_ISA_VERSION
	.align		4
        /*0070*/ 	.byte	0x03, 0x5f
        /*0072*/ 	.short	0x0101


	//----- nvinfo : EIATTR_VRC_CTA_INIT_COUNT
	.align		4
        /*0074*/ 	.byte	0x02, 0x4a
	.zero		1
	.zero		1


	//----- nvinfo : EIATTR_EXIT_INSTR_OFFSETS
	.align		4
        /*0078*/ 	.byte	0x04, 0x1c
        /*007a*/ 	.short	(.L_79 - .L_78)


	//   ....[0]....
.L_78:
        /*007c*/ 	.word	0x00000070


	//   ....[1]....
        /*0080*/ 	.word	0x00000180


	//----- nvinfo : EIATTR_CBANK_PARAM_SIZE
	.align		4
.L_79:
        /*0084*/ 	.byte	0x03, 0x19
        /*0086*/ 	.short	0x0028


	//----- nvinfo : EIATTR_PARAM_CBANK
	.align		4
        /*0088*/ 	.byte	0x04, 0x0a
        /*008a*/ 	.short	(.L_81 - .L_80)
	.align		4
.L_80:
        /*008c*/ 	.word	index@(.nv.constant0._Z23updateParamsErrorKernelPfS_S_S_if)
        /*0090*/ 	.short	0x0380
        /*0092*/ 	.short	0x0028


	//----- nvinfo : EIATTR_SW_WAR
	.align		4
.L_81:
        /*0094*/ 	.byte	0x04, 0x36
        /*0096*/ 	.short	(.L_83 - .L_82)
.L_82:
        /*0098*/ 	.word	0x00000008
.L_83:


//--------------------- .nv.info._Z13sigmoidKernelPfii --------------------------
	.section	.nv.info._Z13sigmoidKernelPfii,"",@"SHT_CUDA_INFO"
	.sectionflags	@""
	.align	4


	//----- nvinfo : EIATTR_CUDA_API_VERSION
	.align		4
        /*0000*/ 	.byte	0x04, 0x37
        /*0002*/ 	.short	(.L_85 - .L_84)
.L_84:
        /*0004*/ 	.word	0x00000082


	//----- nvinfo : EIATTR_KPARAM_INFO
	.align		4
.L_85:
        /*0008*/ 	.byte	0x04, 0x17
        /*000a*/ 	.short	(.L_87 - .L_86)
.L_86:
        /*000c*/ 	.word	0x00000000
        /*0010*/ 	.short	0x0002
        /*0012*/ 	.short	0x000c
        /*0014*/ 	.byte	0x00, 0xf0, 0x11, 0x00


	//----- nvinfo : EIATTR_KPARAM_INFO
	.align		4
.L_87:
        /*0018*/ 	.byte	0x04, 0x17
        /*001a*/ 	.short	(.L_89 - .L_88)
.L_88:
        /*001c*/ 	.word	0x00000000
        /*0020*/ 	.short	0x0001
        /*0022*/ 	.short	0x0008
        /*0024*/ 	.byte	0x00, 0xf0, 0x11, 0x00


	//----- nvinfo : EIATTR_KPARAM_INFO
	.align		4
.L_89:
        /*0028*/ 	.byte	0x04, 0x17
        /*002a*/ 	.short	(.L_91 - .L_90)
.L_90:
        /*002c*/ 	.word	0x00000000
        /*0030*/ 	.short	0x0000
        /*0032*/ 	.short	0x0000
        /*0034*/ 	.byte	0x00, 0xf5, 0x21, 0x00


	//----- nvinfo : EIATTR_SPARSE_MMA_MASK
	.align		4
.L_91:
        /*0038*/ 	.byte	0x03, 0x50
        /*003a*/ 	.short	0x0000


	//----- nvinfo : EIATTR_MAXREG_COUNT
	.align		4
        /*003c*/ 	.byte	0x03, 0x1b
        /*003e*/ 	.short	0x00ff


	//----- nvinfo : EIATTR_MERCURY_ISA_VERSION
	.align		4
        /*0040*/ 	.byte	0x03, 0x5f
        /*0042*/ 	.short	0x0101


	//----- nvinfo : EIATTR_VRC_CTA_INIT_COUNT
	.align		4
        /*0044*/ 	.byte	0x02, 0x4a
	.zero		1
	.zero		1


	//----- nvinfo : EIATTR_EXIT_INSTR_OFFSETS
	.align		4
        /*0048*/ 	.byte	0x04, 0x1c
        /*004a*/ 	.short	(.L_93 - .L_92)


	//   ....[0]....
.L_92:
        /*004c*/ 	.word	0x000000b0


	//   ....[1]....
        /*0050*/ 	.word	0x000002c0


	//   ....[2]....
        /*0054*/ 	.word	0x00000330


	//   ....[3]....
        /*0058*/ 	.word	0x00000590


	//   ....[4]....
        /*005c*/ 	.word	0x000005b0


	//----- nvinfo : EIATTR_CRS_STACK_SIZE
	.align		4
.L_93:
        /*0060*/ 	.byte	0x04, 0x1e
        /*0062*/ 	.short	(.L_95 - .L_94)
.L_94:
        /*0064*/ 	.word	0x00000000


	//----- nvinfo : EIATTR_CBANK_PARAM_SIZE
	.align		4
.L_95:
        /*0068*/ 	.byte	0x03, 0x19
        /*006a*/ 	.short	0x0010


	//----- nvinfo : EIATTR_PARAM_CBANK
	.align		4
        /*006c*/ 	.byte	0x04, 0x0a
        /*006e*/ 	.short	(.L_97 - .L_96)
	.align		4
.L_96:
        /*0070*/ 	.word	index@(.nv.constant0._Z13sigmoidKernelPfii)
        /*0074*/ 	.short	0x0380
        /*0076*/ 	.short	0x0010


	//----- nvinfo : EIATTR_SW_WAR
	.align		4
.L_97:
        /*0078*/ 	.byte	0x04, 0x36
        /*007a*/ 	.short	(.L_99 - .L_98)
.L_98:
        /*007c*/ 	.word	0x00000008
.L_99:


//--------------------- .nv.info._Z15matrixMulKernelPfS_S_iiii --------------------------
	.section	.nv.info._Z15matrixMulKernelPfS_S_iiii,"",@"SHT_CUDA_INFO"
	.sectionflags	@""
	.align	4


	//----- nvinfo : EIATTR_CUDA_API_VERSION
	.align		4
        /*0000*/ 	.byte	0x04, 0x37
        /*0002*/ 	.short	(.L_101 - .L_100)
.L_100:
        /*0004*/ 	.word	0x00000082


	//----- nvinfo : EIATTR_KPARAM_INFO
	.align		4
.L_101:
        /*0008*/ 	.byte	0x04, 0x17
        /*000a*/ 	.short	(.L_103 - .L_102)
.L_102:
        /*000c*/ 	.word	0x00000000
        /*0010*/ 	.short	0x0006
        /*0012*/ 	.short	0x0024
        /*0014*/ 	.byte	0x00, 0xf0, 0x11, 0x00


	//----- nvinfo : EIATTR_KPARAM_INFO
	.align		4
.L_103:
        /*0018*/ 	.byte	0x04, 0x17
        /*001a*/ 	.short	(.L_105 - .L_104)
.L_104:
        /*001c*/ 	.word	0x00000000
        /*0020*/ 	.short	0x0005
        /*0022*/ 	.short	0x0020
        /*0024*/ 	.byte	0x00, 0xf0, 0x11, 0x00


	//----- nvinfo : EIATTR_KPARAM_INFO
	.align		4
.L_105:
        /*0028*/ 	.byte	0x04, 0x17
        /*002a*/ 	.short	(.L_107 - .L_106)
.L_106:
        /*002c*/ 	.word	0x00000000
        /*0030*/ 	.short	0x0004
        /*0032*/ 	.short	0x001c
        /*0034*/ 	.byte	0x00, 0xf0, 0x11, 0x00


	//----- nvinfo : EIATTR_KPARAM_INFO
	.align		4
.L_107:
        /*0038*/ 	.byte	0x04, 0x17
        /*003a*/ 	.short	(.L_109 - .L_108)
.L_108:
        /*003c*/ 	.word	0x00000000
        /*0040*/ 	.short	0x0003
        /*0042*/ 	.short	0x0018
        /*0044*/ 	.byte	0x00, 0xf0, 0x11, 0x00


	//----- nvinfo : EIATTR_KPARAM_INFO
	.align		4
.L_109:
        /*0048*/ 	.byte	0x04, 0x17
        /*004a*/ 	.short	(.L_111 - .L_110)
.L_110:
        /*004c*/ 	.word	0x00000000
        /*0050*/ 	.short	0x0002
        /*0052*/ 	.short	0x0010
        /*0054*/ 	.byte	0x00, 0xf5, 0x21, 0x00


	//----- nvinfo : EIATTR_KPARAM_INFO
	.align		4
.L_111:
        /*0058*/ 	.byte	0x04, 0x17
        /*005a*/ 	.short	(.L_113 - .L_112)
.L_112:
        /*005c*/ 	.word	0x00000000
        /*0060*/ 	.short	0x0001
        /*0062*/ 	.short	0x0008
        /*0064*/ 	.byte	0x00, 0xf5, 0x21, 0x00


	//----- nvinfo : EIATTR_KPARAM_INFO
	.align		4
.L_113:
        /*0068*/ 	.byte	0x04, 0x17
        /*006a*/ 	.short	(.L_115 - .L_114)
.L_114:
        /*006c*/ 	.word	0x00000000
        /*0070*/ 	.short	0x0000
        /*0072*/ 	.short	0x0000
        /*0074*/ 	.byte	0x00, 0xf5, 0x21, 0x00


	//----- nvinfo : EIATTR_SPARSE_MMA_MASK
	.align		4
.L_115:
        /*0078*/ 	.byte	0x03, 0x50
        /*007a*/ 	.short	0x0000


	//----- nvinfo : EIATTR_MAXREG_COUNT
	.align		4
        /*007c*/ 	.byte	0x03, 0x1b
        /*007e*/ 	.short	0x00ff


	//----- nvinfo : EIATTR_MERCURY_ISA_VERSION
	.align		4
        /*0080*/ 	.byte	0x03, 0x5f
        /*0082*/ 	.short	0x0101


	//----- nvinfo : EIATTR_VRC_CTA_INIT_COUNT
	.align		4
        /*0084*/ 	.byte	0x02, 0x4a
	.zero		1
	.zero		1


	//----- nvinfo : EIATTR_EXIT_INSTR_OFFSETS
	.align		4
        /*0088*/ 	.byte	0x04, 0x1c
        /*008a*/ 	.short	(.L_117 - .L_116)


	//   ....[0]....
.L_116:
        /*008c*/ 	.word	0x000000c0


	//   ....[1]....
        /*0090*/ 	.word	0x00000920


	//----- nvinfo : EIATTR_CBANK_PARAM_SIZE
	.align		4
.L_117:
        /*0094*/ 	.byte	0x03, 0x19
        /*0096*/ 	.short	0x0028


	//----- nvinfo : EIATTR_PARAM_CBANK
	.align		4
        /*0098*/ 	.byte	0x04, 0x0a
        /*009a*/ 	.short	(.L_119 - .L_118)
	.align		4
.L_118:
        /*009c*/ 	.word	index@(.nv.constant0._Z15matrixMulKernelPfS_S_iiii)
        /*00a0*/ 	.short	0x0380
        /*00a2*/ 	.short	0x0028


	//----- nvinfo : EIATTR_SW_WAR
	.align		4
.L_119:
        /*00a4*/ 	.byte	0x04, 0x36
        /*00a6*/ 	.short	(.L_121 - .L_120)
.L_120:
        /*00a8*/ 	.word	0x00000008
.L_121:


//--------------------- .nv.callgraph             --------------------------
	.section	.nv.callgraph,"",@"SHT_CUDA_CALLGRAPH"
	.align	4
	.sectionentsize	8
	.align		4
        /*0000*/ 	.word	0x00000000
	.align		4
        /*0004*/ 	.word	0xffffffff
	.align		4
        /*0008*/ 	.word	0x00000000
	.align		4
        /*000c*/ 	.word	0xfffffffe
	.align		4
        /*0010*/ 	.word	0x00000000
	.align		4
        /*0014*/ 	.word	0xfffffffd
	.align		4
        /*0018*/ 	.word	0x00000000
	.align		4
        /*001c*/ 	.word	0xfffffffc


//--------------------- .text._Z12reduceKernelPfS_i --------------------------
	.section	.text._Z12reduceKernelPfS_i,"ax",@progbits
	.align	128
        .global         _Z12reduceKernelPfS_i
        .type           _Z12reduceKernelPfS_i,@function
        .size           _Z12reduceKernelPfS_i,(.L_x_22 - _Z12reduceKernelPfS_i)
        .other          _Z12reduceKernelPfS_i,@"STO_CUDA_ENTRY STV_DEFAULT"
_Z12reduceKernelPfS_i:
.text._Z12reduceKernelPfS_i:
[----:B------:R-:W-:Y:S01]  /*0000*/  LDC R1, c[0x0][0x37c] ;  /* 0x0000df00ff017b82 */ /* 0x000fe20000000800 */
[----:B------:R-:W0:Y:S01]  /*0010*/  S2R R9, SR_TID.X ;  /* 0x0000000000097919 */ /* 0x000e220000002100 */
[----:B------:R-:W1:Y:S01]  /*0020*/  LDCU UR8, c[0x0][0x390] ;  /* 0x00007200ff0877ac */ /* 0x000e620008000800 */
[----:B------:R-:W0:Y:S01]  /*0030*/  S2R R0, SR_CTAID.X ;  /* 0x0000000000007919 */ /* 0x000e220000002500 */
[----:B------:R-:W2:Y:S01]  /*0040*/  LDCU.64 UR6, c[0x0][0x358] ;  /* 0x00006b00ff0677ac */ /* 0x000ea20008000a00 */
[----:B0-----:R-:W-:-:S04]  /*0050*/  LEA R5, R0, R9, 0x6 ;  /* 0x0000000900057211 */ /* 0x001fc800078e30ff */
[----:B-1----:R-:W-:-:S13]  /*0060*/  ISETP.GE.U32.AND P0, PT, R5, UR8, PT ;  /* 0x0000000805007c0c */ /* 0x002fda000bf06070 */
[----:B------:R-:W0:Y:S02]  /*0070*/  @!P0 LDC.64 R2, c[0x0][0x380] ;  /* 0x0000e000ff028b82 */ /* 0x000e240000000a00 */
[----:B0-----:R-:W-:-:S06]  /*0080*/  @!P0 IMAD.WIDE.U32 R2, R5, 0x4, R2 ;  /* 0x0000000405028825 */ /* 0x001fcc00078e0002 */
[----:B--2---:R-:W2:Y:S01]  /*0090*/  @!P0 LDG.E R3, desc[UR6][R2.64] ;  /* 0x0000000602038981 */ /* 0x004ea2000c1e1900 */
[----:B------:R-:W0:Y:S01]  /*00a0*/  S2UR UR5, SR_CgaCtaId ;  /* 0x00000000000579c3 */ /* 0x000e220000008800 */
[----:B------:R-:W-:Y:S01]  /*00b0*/  UMOV UR4, 0x400 ;  /* 0x0000040000047882 */ /* 0x000fe20000000000 */
[----:B------:R-:W-:Y:S01]  /*00c0*/  IADD3 R5, PT, PT, R5, 0x20, RZ ;  /* 0x0000002005057810 */ /* 0x000fe20007ffe0ff */
[----:B------:R-:W-:Y:S01]  /*00d0*/  BSSY.RECONVERGENT B0, `(.L_x_0) ;  /* 0x000000d000007945 */ /* 0x000fe20003800200 */
[----:B0-----:R-:W-:-:S06]  /*00e0*/  ULEA UR4, UR5, UR4, 0x18 ;  /* 0x0000000405047291 */ /* 0x001fcc000f8ec0ff */
[----:B------:R-:W-:-:S05]  /*00f0*/  LEA R4, R9, UR4, 0x2 ;  /* 0x0000000409047c11 */ /* 0x000fca000f8e10ff */
[----:B--2---:R0:W-:Y:S04]  /*0100*/  @!P0 STS [R4], R3 ;  /* 0x0000000304008388 */ /* 0x0041e80000000800 */
[----:B------:R0:W-:Y:S01]  /*0110*/  @P0 STS [R4], RZ ;  /* 0x000000ff04000388 */ /* 0x0001e20000000800 */
[----:B------:R-:W-:-:S13]  /*0120*/  ISETP.GE.U32.AND P0, PT, R5, UR8, PT ;  /* 0x0000000805007c0c */ /* 0x000fda000bf06070 */
[----:B0-----:R-:W-:Y:S05]  /*0130*/  @P0 BRA `(.L_x_1) ;  /* 0x0000000000140947 */ /* 0x001fea0003800000 */
[----:B------:R-:W0:Y:S02]  /*0140*/  LDC.64 R2, c[0x0][0x380] ;  /* 0x0000e000ff027b82 */ /* 0x000e240000000a00 */
[----:B0-----:R-:W-:-:S06]  /*0150*/  IMAD.WIDE.U32 R2, R5, 0x4, R2 ;  /* 0x0000000405027825 */ /* 0x001fcc00078e0002 */
[----:B------:R-:W2:Y:S04]  /*0160*/  LDG.E R3, desc[UR6][R2.64] ;  /* 0x0000000602037981 */ /* 0x000ea8000c1e1900 */
[----:B--2---:R1:W-:Y:S01]  /*0170*/  STS [R4+0x80], R3 ;  /* 0x0000800304007388 */ /* 0x0043e20000000800 */
[----:B------:R-:W-:Y:S05]  /*0180*/  BRA `(.L_x_2) ;  /* 0x0000000000047947 */ /* 0x000fea0003800000 */
.L_x_1:
[----:B------:R0:W-:Y:S02]  /*0190*/  STS [R4+0x80], RZ ;  /* 0x000080ff04007388 */ /* 0x0001e40000000800 */
.L_x_2:
[----:B------:R-:W-:Y:S05]  /*01a0*/  BSYNC.RECONVERGENT B0 ;  /* 0x0000000000007941 */ /* 0x000fea0003800200 */
.L_x_0:
[----:B------:R-:W-:Y:S01]  /*01b0*/  BAR.SYNC.DEFER_BLOCKING 0x0 ;  /* 0x0000000000007b1d */ /* 0x000fe20000010000 */
[C---:B------:R-:W-:Y:S02]  /*01c0*/  ISETP.GT.U32.AND P0, PT, R9.reuse, 0x1f, PT ;  /* 0x0000001f0900780c */ /* 0x040fe40003f04070 */
[----:B------:R-:W-:-:S11]  /*01d0*/  ISETP.GT.U32.AND P1, PT, R9, 0xf, PT ;  /* 0x0000000f0900780c */ /* 0x000fd60003f24070 */
[----:B------:R-:W-:Y:S04]  /*01e0*/  @!P0 LDS R2, [R4+0x80] ;  /* 0x0000800004028984 */ /* 0x000fe80000000800 */
[----:B-1----:R-:W1:Y:S02]  /*01f0*/  @!P0 LDS R3, [R4] ;  /* 0x0000000004038984 */ /* 0x002e640000000800 */
[----:B-1----:R-:W-:-:S05]  /*0200*/  @!P0 FADD R3, R2, R3 ;  /* 0x0000000302038221 */ /* 0x002fca0000000000 */
[----:B------:R-:W-:Y:S01]  /*0210*/  @!P0 STS [R4], R3 ;  /* 0x0000000304008388 */ /* 0x000fe20000000800 */
[----:B------:R-:W-:Y:S01]  /*0220*/  BAR.SYNC.DEFER_BLOCKING 0x0 ;  /* 0x0000000000007b1d */ /* 0x000fe20000010000 */
[----:B------:R-:W-:-:S05]  /*0230*/  ISETP.GT.U32.AND P0, PT, R9, 0x7, PT ;  /* 0x000000070900780c */ /* 0x000fca0003f04070 */
[----:B------:R-:W-:Y:S04]  /*0240*/  @!P1 LDS R2, [R4+0x40] ;  /* 0x0000400004029984 */ /* 0x000fe80000000800 */
[----:B------:R-:W1:Y:S02]  /*0250*/  @!P1 LDS R5, [R4] ;  /* 0x0000000004059984 */ /* 0x000e640000000800 */
        /* <DEDUP_REMOVED lines=15> */
[----:B------:R-:W-:-:S05]  /*0350*/  ISETP.NE.AND P1, PT, R9, RZ, PT ;  /* 0x000000ff0900720c */ /* 0x000fca0003f25270 */
[----:B------:R-:W-:Y:S04]  /*0360*/  @!P0 LDS R2, [R4+0x8] ;  /* 0x0000080004028984 */ /* 0x000fe80000000800 */
[----:B------:R-:W1:Y:S02]  /*0370*/  @!P0 LDS R5, [R4] ;  /* 0x0000000004058984 */ /* 0x000e640000000800 */
[----:B-1----:R-:W-:-:S05]  /*0380*/  @!P0 FADD R5, R2, R5 ;  /* 0x0000000502058221 */ /* 0x002fca0000000000 */
[----:B------:R1:W-:Y:S01]  /*0390*/  @!P0 STS [R4], R5 ;  /* 0x0000000504008388 */ /* 0x0003e20000000800 */
[----:B------:R-:W-:Y:S06]  /*03a0*/  BAR.SYNC.DEFER_BLOCKING 0x0 ;  /* 0x0000000000007b1d */ /* 0x000fec0000010000 */
[----:B------:R-:W-:Y:S05]  /*03b0*/  @P1 EXIT ;  /* 0x000000000000194d */ /* 0x000fea0003800000 */
[----:B------:R-:W-:Y:S04]  /*03c0*/  LDS R2, [UR4+0x4] ;  /* 0x00000404ff027984 */ /* 0x000fe80008000800 */
[----:B------:R-:W1:Y:S02]  /*03d0*/  LDS R3, [R4] ;  /* 0x0000000004037984 */ /* 0x000e640000000800 */
[----:B-1----:R-:W-:Y:S02]  /*03e0*/  FADD R5, R2, R3 ;  /* 0x0000000302057221 */ /* 0x002fe40000000000 */
[----:B------:R-:W1:Y:S03]  /*03f0*/  LDC.64 R2, c[0x0][0x388] ;  /* 0x0000e200ff027b82 */ /* 0x000e660000000a00 */
[----:B------:R-:W-:Y:S04]  /*0400*/  STS [R4], R5 ;  /* 0x0000000504007388 */ /* 0x000fe80000000800 */
[----:B------:R-:W2:Y:S01]  /*0410*/  LDS R7, [UR4] ;  /* 0x00000004ff077984 */ /* 0x000ea20008000800 */
[----:B-1----:R-:W-:-:S05]  /*0420*/  IMAD.WIDE.U32 R2, R0, 0x4, R2 ;  /* 0x0000000400027825 */ /* 0x002fca00078e0002 */
[----:B--2---:R-:W-:Y:S01]  /*0430*/  STG.E desc[UR6][R2.64], R7 ;  /* 0x0000000702007986 */ /* 0x004fe2000c101906 */
[----:B------:R-:W-:Y:S05]  /*0440*/  EXIT ;  /* 0x000000000000794d */ /* 0x000fea0003800000 */
.L_x_3:
[----:B------:R-:W-:-:S00]  /*0450*/  BRA `(.L_x_3) ;  /* 0xfffffffc00fc7947 */ /* 0x000fc0000383ffff */
[----:B------:R-:W-:-:S00]  /*0460*/  NOP ;  /* 0x0000000000007918 */ /* 0x000fc00000000000 */
        /* <DEDUP_REMOVED lines=9> */
.L_x_22:


//--------------------- .text._Z18crossEntropyKernelPfS_S_i --------------------------
	.section	.text._Z18crossEntropyKernelPfS_S_i,"ax",@progbits
	.align	128
        .global         _Z18crossEntropyKernelPfS_S_i
        .type           _Z18crossEntropyKernelPfS_S_i,@function
        .size           _Z18crossEntropyKernelPfS_S_i,(.L_x_23 - _Z18crossEntropyKernelPfS_S_i)
        .other          _Z18crossEntropyKernelPfS_S_i,@"STO_CUDA_ENTRY STV_DEFAULT"
_Z18crossEntropyKernelPfS_S_i:
.text._Z18crossEntropyKernelPfS_S_i:
[----:B------:R-:W-:Y:S01]  /*0000*/  LDC R1, c[0x0][0x37c] ;  /* 0x0000df00ff017b82 */ /* 0x000fe20000000800 */
[----:B------:R-:W0:Y:S07]  /*0010*/  S2R R3, SR_TID.X ;  /* 0x0000000000037919 */ /* 0x000e2e0000002100 */
[----:B------:R-:W0:Y:S01]  /*0020*/  S2UR UR4, SR_CTAID.X ;  /* 0x00000000000479c3 */ /* 0x000e220000002500 */
[----:B------:R-:W1:Y:S07]  /*0030*/  LDCU UR5, c[0x0][0x398] ;  /* 0x00007300ff0577ac */ /* 0x000e6e0008000800 */
[----:B------:R-:W0:Y:S02]  /*0040*/  LDC R0, c[0x0][0x360] ;  /* 0x0000d800ff007b82 */ /* 0x000e240000000800 */
[----:B0-----:R-:W-:-:S05]  /*0050*/  IMAD R0, R0, UR4, R3 ;  /* 0x0000000400007c24 */ /* 0x001fca000f8e0203 */
[----:B-1----:R-:W-:-:S13]  /*0060*/  ISETP.GE.AND P0, PT, R0, UR5, PT ;  /* 0x0000000500007c0c */ /* 0x002fda000bf06270 */
[----:B------:R-:W-:Y:S05]  /*0070*/  @P0 EXIT ;  /* 0x000000000000094d */ /* 0x000fea0003800000 */
[----:B------:R-:W0:Y:S01]  /*0080*/  LDC.64 R2, c[0x0][0x380] ;  /* 0x0000e000ff027b82 */ /* 0x000e220000000a00 */
[----:B------:R-:W1:Y:S07]  /*0090*/  LDCU.64 UR4, c[0x0][0x358] ;  /* 0x00006b00ff0477ac */ /* 0x000e6e0008000a00 */
[----:B------:R-:W2:Y:S01]  /*00a0*/  LDC.64 R4, c[0x0][0x388] ;  /* 0x0000e200ff047b82 */ /* 0x000ea20000000a00 */
[----:B0-----:R-:W-:-:S06]  /*00b0*/  IMAD.WIDE R2, R0, 0x4, R2 ;  /* 0x0000000400027825 */ /* 0x001fcc00078e0202 */
[----:B-1----:R-:W3:Y:S01]  /*00c0*/  LDG.E R2, desc[UR4][R2.64] ;  /* 0x0000000402027981 */ /* 0x002ee2000c1e1900 */
[----:B--2---:R-:W-:-:S06]  /*00d0*/  IMAD.WIDE R4, R0, 0x4, R4 ;  /* 0x0000000400047825 */ /* 0x004fcc00078e0204 */
[----:B------:R0:W3:Y:S01]  /*00e0*/  LDG.E R5, desc[UR4][R4.64] ;  /* 0x0000000404057981 */ /* 0x0000e2000c1e1900 */
[----:B------:R-:W-:Y:S01]  /*00f0*/  HFMA2 R7, -RZ, RZ, 0.96630859375, -0.0022525787353515625 ;  /* 0x3bbb989dff077431 */ /* 0x000fe200000001ff */
[----:B------:R-:W-:Y:S01]  /*0100*/  MOV R8, 0x437c0000 ;  /* 0x437c000000087802 */ /* 0x000fe20000000f00 */
[----:B0-----:R-:W-:Y:S02]  /*0110*/  HFMA2 R4, -RZ, RZ, 1.625, 0 ;  /* 0x3e800000ff047431 */ /* 0x001fe400000001ff */
[----:B---3--:R-:W-:-:S04]  /*0120*/  FMUL R6, R2, -R5 ;  /* 0x8000000502067220 */ /* 0x008fc80000400000 */
[----:B------:R-:W-:-:S04]  /*0130*/  FFMA.SAT R7, R6, R7, 0.5 ;  /* 0x3f00000006077423 */ /* 0x000fc80000002007 */
[----:B------:R-:W-:-:S04]  /*0140*/  FFMA.RM R7, R7, R8, 12582913 ;  /* 0x4b40000107077423 */ /* 0x000fc80000004008 */
[----:B------:R-:W-:-:S04]  /*0150*/  FADD R9, R7, -12583039 ;  /* 0xcb40007f07097421 */ /* 0x000fc80000000000 */
[----:B------:R-:W-:-:S04]  /*0160*/  FFMA R9, R6, 1.4426950216293334961, -R9 ;  /* 0x3fb8aa3b06097823 */ /* 0x000fc80000000809 */
[----:B------:R-:W-:-:S04]  /*0170*/  FFMA R9, R6, 1.925963033500011079e-08, R9 ;  /* 0x32a5706006097823 */ /* 0x000fc80000000009 */
[----:B------:R-:W0:Y:S01]  /*0180*/  MUFU.EX2 R6, R9 ;  /* 0x0000000900067308 */ /* 0x000e220000000800 */
[----:B------:R-:W-:-:S05]  /*0190*/  SHF.L.U32 R7, R7, 0x17, RZ ;  /* 0x0000001707077819 */ /* 0x000fca00000006ff */
[----:B0-----:R-:W-:-:S04]  /*01a0*/  FMUL R6, R7, R6 ;  /* 0x0000000607067220 */ /* 0x001fc80000400000 */
[----:B------:R-:W-:-:S05]  /*01b0*/  FADD.RZ R2, R6, 1 ;  /* 0x3f80000006027421 */ /* 0x000fca000000c000 */
[----:B------:R-:W-:-:S04]  /*01c0*/  IADD3 R2, PT, PT, R2, -0x3f400000, RZ ;  /* 0xc0c0000002027810 */ /* 0x000fc80007ffe0ff */
[----:B------:R-:W-:-:S04]  /*01d0*/  LOP3.LUT R5, R2, 0xff800000, RZ, 0xc0, !PT ;  /* 0xff80000002057812 */ /* 0x000fc800078ec0ff */
[----:B------:R-:W-:Y:S02]  /*01e0*/  IADD3 R3, PT, PT, -R5, 0x40800000, RZ ;  /* 0x4080000005037810 */ /* 0x000fe40007ffe1ff */
[----:B------:R-:W-:-:S03]  /*01f0*/  IADD3 R2, PT, PT, R6, -R5, RZ ;  /* 0x8000000506027210 */ /* 0x000fc60007ffe0ff */
[----:B------:R-:W-:Y:S01]  /*0200*/  FFMA R3, R3, R4, -1 ;  /* 0xbf80000003037423 */ /* 0x000fe20000000004 */
[----:B------:R-:W-:-:S03]  /*0210*/  MOV R7, 0x3d39bf78 ;  /* 0x3d39bf7800077802 */ /* 0x000fc60000000f00 */
[----:B------:R-:W-:-:S04]  /*0220*/  FADD R4, R2, R3 ;  /* 0x0000000302047221 */ /* 0x000fc80000000000 */
[----:B------:R-:W-:-:S04]  /*0230*/  FFMA R3, R4, -R7, 0.10546888411045074463 ;  /* 0x3dd8001204037423 */ /* 0x000fc80000000807 */
[----:B------:R-:W-:-:S04]  /*0240*/  FFMA R3, R4, R3, -0.13229703903198242188 ;  /* 0xbe0778e004037423 */ /* 0x000fc80000000003 */
[----:B------:R-:W-:-:S04]  /*0250*/  FFMA R3, R4, R3, 0.14491446316242218018 ;  /* 0x3e14647504037423 */ /* 0x000fc80000000003 */
[----:B------:R-:W-:-:S04]  /*0260*/  FFMA R3, R4, R3, -0.16641564667224884033 ;  /* 0xbe2a68dd04037423 */ /* 0x000fc80000000003 */
[----:B------:R-:W-:-:S04]  /*0270*/  FFMA R3, R4, R3, 0.19988867640495300293 ;  /* 0x3e4caf9e04037423 */ /* 0x000fc80000000003 */
[----:B------:R-:W-:Y:S01]  /*0280*/  FFMA R3, R4, R3, -0.25000196695327758789 ;  /* 0xbe80004204037423 */ /* 0x000fe20000000003 */
[----:B------:R-:W-:-:S03]  /*0290*/  ISETP.GE.U32.AND P0, PT, R6, 0x7f800000, PT ;  /* 0x7f8000000600780c */ /* 0x000fc60003f06070 */
[----:B------:R-:W-:Y:S02]  /*02a0*/  FFMA R7, R4, R3, 0.33333510160446166992 ;  /* 0x3eaaaae604077423 */ /* 0x000fe40000000003 */
[----:B------:R-:W0:Y:S01]  /*02b0*/  LDC.64 R2, c[0x0][0x390] ;  /* 0x0000e400ff027b82 */ /* 0x000e220000000a00 */
[----:B------:R-:W-:Y:S01]  /*02c0*/  ISETP.GT.AND P1, PT, R6, -0x40800000, P0 ;  /* 0xbf8000000600780c */ /* 0x000fe20000724270 */
[----:B------:R-:W-:Y:S01]  /*02d0*/  FFMA R7, R4, R7, -0.5 ;  /* 0xbf00000004077423 */ /* 0x000fe20000000007 */
[----:B------:R-:W-:-:S03]  /*02e0*/  I2FP.F32.S32 R5, R5 ;  /* 0x0000000500057245 */ /* 0x000fc60000201400 */
[C---:B------:R-:W-:Y:S02]  /*02f0*/  FMUL R7, R4.reuse, R7 ;  /* 0x0000000704077220 */ /* 0x040fe40000400000 */
[----:B------:R-:W-:Y:S02]  /*0300*/  FMUL R5, R5, 1.1920928955078125e-07 ;  /* 0x3400000005057820 */ /* 0x000fe40000400000 */
[----:B------:R-:W-:Y:S01]  /*0310*/  FFMA R4, R4, R7, R4 ;  /* 0x0000000704047223 */ /* 0x000fe20000000004 */
[----:B------:R-:W-:-:S03]  /*0320*/  @P0 MOV R7, 0x7f800000 ;  /* 0x7f80000000070802 */ /* 0x000fc60000000f00 */
[----:B------:R-:W-:Y:S02]  /*0330*/  FFMA R5, R5, 0.69314718246459960938, R4 ;  /* 0x3f31721805057823 */ /* 0x000fe40000000004 */
[C---:B------:R-:W-:Y:S01]  /*0340*/  @P1 FFMA R5, R6.reuse, R7, +INF ;  /* 0x7f80000006051423 */ /* 0x040fe20000000007 */
[----:B------:R-:W-:-:S04]  /*0350*/  @P0 FSETP.NEU.AND P1, PT, R6, RZ, PT ;  /* 0x000000ff0600020b */ /* 0x000fc80003f2d000 */
[----:B------:R-:W-:Y:S01]  /*0360*/  @P0 FSEL R5, R5, -RZ, P1 ;  /* 0x800000ff05050208 */ /* 0x000fe20000800000 */
[----:B0-----:R-:W-:-:S05]  /*0370*/  IMAD.WIDE R2, R0, 0x4, R2 ;  /* 0x0000000400027825 */ /* 0x001fca00078e0202 */
[----:B------:R-:W-:Y:S01]  /*0380*/  STG.E desc[UR4][R2.64], R5 ;  /* 0x0000000502007986 */ /* 0x000fe2000c101904 */
[----:B------:R-:W-:Y:S05]  /*0390*/  EXIT ;  /* 0x000000000000794d */ /* 0x000fea0003800000 */
.L_x_4:
        /* <DEDUP_REMOVED lines=14> */
.L_x_23:


//--------------------- .text._Z23updateParamsErrorKernelPfS_S_S_if --------------------------
	.section	.text._Z23updateParamsErrorKernelPfS_S_S_if,"ax",@progbits
	.align	128
        .global         _Z23updateParamsErrorKernelPfS_S_S_if
        .type           _Z23updateParamsErrorKernelPfS_S_S_if,@function
        .size           _Z23updateParamsErrorKernelPfS_S_S_if,(.L_x_24 - _Z23updateParamsErrorKernelPfS_S_S_if)
        .other          _Z23updateParamsErrorKernelPfS_S_S_if,@"STO_CUDA_ENTRY STV_DEFAULT"
_Z23updateParamsErrorKernelPfS_S_S_if:
.text._Z23updateParamsErrorKernelPfS_S_S_if:
        /* <DEDUP_REMOVED lines=9> */
[----:B------:R-:W0:Y:S01]  /*0090*/  LDCU.64 UR4, c[0x0][0x358] ;  /* 0x00006b00ff0477ac */ /* 0x000e220008000a00 */
[----:B------:R-:W1:Y:S06]  /*00a0*/  LDCU UR6, c[0x0][0x3a4] ;  /* 0x00007480ff0677ac */ /* 0x000e6c0008000800 */
[----:B------:R-:W2:Y:S08]  /*00b0*/  LDC.64 R4, c[0x0][0x388] ;  /* 0x0000e200ff047b82 */ /* 0x000eb00000000a00 */
[----:B------:R-:W3:Y:S08]  /*00c0*/  LDC.64 R6, c[0x0][0x398] ;  /* 0x0000e600ff067b82 */ /* 0x000ef00000000a00 */
[----:B------:R-:W4:Y:S01]  /*00d0*/  LDC.64 R8, c[0x0][0x390] ;  /* 0x0000e400ff087b82 */ /* 0x000f220000000a00 */
[----:B0-----:R-:W5:Y:S04]  /*00e0*/  LDG.E R2, desc[UR4][R2.64] ;  /* 0x0000000402027981 */ /* 0x001f68000c1e1900 */
[----:B--2---:R-:W5:Y:S01]  /*00f0*/  LDG.E R5, desc[UR4][R4.64] ;  /* 0x0000000404057981 */ /* 0x004f62000c1e1900 */
[----:B---3--:R-:W-:-:S06]  /*0100*/  IMAD.WIDE R6, R11, 0x4, R6 ;  /* 0x000000040b067825 */ /* 0x008fcc00078e0206 */
[----:B------:R-:W2:Y:S01]  /*0110*/  LDG.E R6, desc[UR4][R6.64] ;  /* 0x0000000406067981 */ /* 0x000ea2000c1e1900 */
[----:B----4-:R-:W-:-:S05]  /*0120*/  IMAD.WIDE R8, R11, 0x4, R8 ;  /* 0x000000040b087825 */ /* 0x010fca00078e0208 */
[----:B------:R-:W2:Y:S01]  /*0130*/  LDG.E R11, desc[UR4][R8.64] ;  /* 0x00000004080b7981 */ /* 0x000ea2000c1e1900 */
[----:B-----5:R-:W-:-:S04]  /*0140*/  FADD R0, R2, -R5 ;  /* 0x8000000502007221 */ /* 0x020fc80000000000 */
[----:B-1----:R-:W-:-:S04]  /*0150*/  FMUL R0, R0, UR6 ;  /* 0x0000000600007c20 */ /* 0x002fc80008400000 */
[----:B--2---:R-:W-:-:S05]  /*0160*/  FFMA R11, -R6, R0, R11 ;  /* 0x00000000060b7223 */ /* 0x004fca000000010b */
[----:B------:R-:W-:Y:S01]  /*0170*/  STG.E desc[UR4][R8.64], R11 ;  /* 0x0000000b08007986 */ /* 0x000fe2000c101904 */
[----:B------:R-:W-:Y:S05]  /*0180*/  EXIT ;  /* 0x000000000000794d */ /* 0x000fea0003800000 */
.L_x_5:
        /* <DEDUP_REMOVED lines=15> */
.L_x_24:


//--------------------- .text._Z13sigmoidKernelPfii --------------------------
	.section	.text._Z13sigmoidKernelPfii,"ax",@progbits
	.align	128
        .global         _Z13sigmoidKernelPfii
        .type           _Z13sigmoidKernelPfii,@function
        .size           _Z13sigmoidKernelPfii,(.L_x_21 - _Z13sigmoidKernelPfii)
        .other          _Z13sigmoidKernelPfii,@"STO_CUDA_ENTRY STV_DEFAULT"
_Z13sigmoidKernelPfii:
.text._Z13sigmoidKernelPfii:
[----:B------:R-:W-:Y:S01]  /*0000*/  LDC R1, c[0x0][0x37c] ;  /* 0x0000df00ff017b82 */ /* 0x000fe20000000800 */
[----:B------:R-:W0:Y:S01]  /*0010*/  LDCU UR6, c[0x0][0x38c] ;  /* 0x00007180ff0677ac */ /* 0x000e220008000800 */
[----:B------:R-:W1:Y:S01]  /*0020*/  LDCU.64 UR4, c[0x0][0x358] ;  /* 0x00006b00ff0477ac */ /* 0x000e620008000a00 */
[----:B0-----:R-:W-:-:S09]  /*0030*/  UISETP.NE.AND UP0, UPT, UR6, URZ, UPT ;  /* 0x000000ff0600728c */ /* 0x001fd2000bf05270 */
[----:B-1----:R-:W-:Y:S05]  /*0040*/  BRA.U UP0, `(.L_x_6) ;  /* 0x0000000100a07547 */ /* 0x002fea000b800000 */
[----:B------:R-:W0:Y:S01]  /*0050*/  S2R R0, SR_TID.X ;  /* 0x0000000000007919 */ /* 0x000e220000002100 */
[----:B------:R-:W0:Y:S01]  /*0060*/  S2UR UR6, SR_CTAID.X ;  /* 0x00000000000679c3 */ /* 0x000e220000002500 */
[----:B------:R-:W1:Y:S07]  /*0070*/  LDCU UR7, c[0x0][0x388] ;  /* 0x00007100ff0777ac */ /* 0x000e6e0008000800 */
[----:B------:R-:W0:Y:S02]  /*0080*/  LDC R5, c[0x0][0x360] ;  /* 0x0000d800ff057b82 */ /* 0x000e240000000800 */
[----:B0-----:R-:W-:-:S05]  /*0090*/  IMAD R5, R5, UR6, R0 ;  /* 0x0000000605057c24 */ /* 0x001fca000f8e0200 */
[----:B-1----:R-:W-:-:S13]  /*00a0*/  ISETP.GE.AND P0, PT, R5, UR7, PT ;  /* 0x0000000705007c0c */ /* 0x002fda000bf06270 */
[----:B------:R-:W-:Y:S05]  /*00b0*/  @P0 EXIT ;  /* 0x000000000000094d */ /* 0x000fea0003800000 */
[----:B------:R-:W0:Y:S02]  /*00c0*/  LDC.64 R2, c[0x0][0x380] ;  /* 0x0000e000ff027b82 */ /* 0x000e240000000a00 */
[----:B0-----:R-:W-:-:S05]  /*00d0*/  IMAD.WIDE R2, R5, 0x4, R2 ;  /* 0x0000000405027825 */ /* 0x001fca00078e0202 */
[----:B------:R-:W2:Y:S01]  /*00e0*/  LDG.E R0, desc[UR4][R2.64] ;  /* 0x0000000402007981 */ /* 0x000ea2000c1e1900 */
[----:B------:R-:W-:Y:S02]  /*00f0*/  HFMA2 R5, -RZ, RZ, 0.96630859375, -0.0022525787353515625 ;  /* 0x3bbb989dff057431 */ /* 0x000fe400000001ff */
[----:B------:R-:W-:Y:S01]  /*0100*/  IMAD.MOV.U32 R7, RZ, RZ, 0x437c0000 ;  /* 0x437c0000ff077424 */ /* 0x000fe200078e00ff */
[----:B------:R-:W-:Y:S02]  /*0110*/  BSSY.RECONVERGENT B0, `(.L_x_7) ;  /* 0x0000018000007945 */ /* 0x000fe40003800200 */
[----:B--2---:R-:W-:-:S04]  /*0120*/  FFMA.SAT R4, R0, -R5, 0.5 ;  /* 0x3f00000000047423 */ /* 0x004fc80000002805 */
[----:B------:R-:W-:-:S04]  /*0130*/  FFMA.RM R4, R4, R7, 12582913 ;  /* 0x4b40000104047423 */ /* 0x000fc80000004007 */
[C---:B------:R-:W-:Y:S01]  /*0140*/  FADD R5, R4.reuse, -12583039 ;  /* 0xcb40007f04057421 */ /* 0x040fe20000000000 */
[----:B------:R-:W-:-:S03]  /*0150*/  SHF.L.U32 R4, R4, 0x17, RZ ;  /* 0x0000001704047819 */ /* 0x000fc600000006ff */
[----:B------:R-:W-:-:S04]  /*0160*/  FFMA R5, R0, -1.4426950216293334961, -R5 ;  /* 0xbfb8aa3b00057823 */ /* 0x000fc80000000805 */
[----:B------:R-:W-:-:S04]  /*0170*/  FFMA R0, R0, -1.925963033500011079e-08, R5 ;  /* 0xb2a5706000007823 */ /* 0x000fc80000000005 */
[----:B------:R-:W0:Y:S02]  /*0180*/  MUFU.EX2 R5, R0 ;  /* 0x0000000000057308 */ /* 0x000e240000000800 */
[----:B0-----:R-:W-:-:S06]  /*0190*/  FMUL R12, R4, R5 ;  /* 0x00000005040c7220 */ /* 0x001fcc0000400000 */
[----:B------:R-:W0:Y:S02]  /*01a0*/  F2F.F64.F32 R4, R12 ;  /* 0x0000000c00047310 */ /* 0x000e240000201800 */
[----:B0-----:R-:W-:-:S06]  /*01b0*/  DADD R4, R4, 1 ;  /* 0x3ff0000004047429 */ /* 0x001fcc0000000000 */
[----:B------:R-:W0:Y:S04]  /*01c0*/  MUFU.RCP64H R7, R5 ;  /* 0x0000000500077308 */ /* 0x000e280000001800 */
[----:B------:R-:W-:-:S05]  /*01d0*/  VIADD R6, R5, 0x300402 ;  /* 0x0030040205067836 */ /* 0x000fca0000000000 */
[----:B------:R-:W-:Y:S01]  /*01e0*/  FSETP.GEU.AND P0, PT, |R6|, 5.8789094863358348022e-39, PT ;  /* 0x004004020600780b */ /* 0x000fe20003f0e200 */
[----:B0-----:R-:W-:-:S08]  /*01f0*/  DFMA R8, -R4, R6, 1 ;  /* 0x3ff000000408742b */ /* 0x001fd00000000106 */
[----:B------:R-:W-:-:S08]  /*0200*/  DFMA R8, R8, R8, R8 ;  /* 0x000000080808722b */ /* 0x000fd00000000008 */
[----:B------:R-:W-:-:S08]  /*0210*/  DFMA R8, R6, R8, R6 ;  /* 0x000000080608722b */ /* 0x000fd00000000006 */
[----:B------:R-:W-:-:S08]  /*0220*/  DFMA R10, -R4, R8, 1 ;  /* 0x3ff00000040a742b */ /* 0x000fd00000000108 */
[----:B------:R-:W-:Y:S01]  /*0230*/  DFMA R8, R8, R10, R8 ;  /* 0x0000000a0808722b */ /* 0x000fe20000000008 */
[----:B------:R-:W-:Y:S10]  /*0240*/  @P0 BRA `(.L_x_8) ;  /* 0x0000000000100947 */ /* 0x000ff40003800000 */
[----:B------:R-:W-:-:S04]  /*0250*/  LOP3.LUT R0, R5, 0x7fffffff, RZ, 0xc0, !PT ;  /* 0x7fffffff05007812 */ /* 0x000fc800078ec0ff */
[----:B------:R-:W-:Y:S02]  /*0260*/  IADD3 R8, PT, PT, R0, -0x100000, RZ ;  /* 0xfff0000000087810 */ /* 0x000fe40007ffe0ff */
[----:B------:R-:W-:-:S07]  /*0270*/  MOV R0, 0x290 ;  /* 0x0000029000007802 */ /* 0x000fce0000000f00 */
[----:B------:R-:W-:Y:S05]  /*0280*/  CALL.REL.NOINC `($__internal_0_$__cuda_sm20_dblrcp_rn_slowpath_v3) ;  /* 0x0000000000cc7944 */ /* 0x000fea0003c00000 */
.L_x_8:
[----:B------:R-:W-:Y:S05]  /*0290*/  BSYNC.RECONVERGENT B0 ;  /* 0x0000000000007941 */ /* 0x000fea0003800200 */
.L_x_7:
[----:B------:R-:W0:Y:S02]  /*02a0*/  F2F.F32.F64 R9, R8 ;  /* 0x0000000800097310 */ /* 0x000e240000301000 */
[----:B0-----:R-:W-:Y:S01]  /*02b0*/  STG.E desc[UR4][R2.64], R9 ;  /* 0x0000000902007986 */ /* 0x001fe2000c101904 */
[----:B------:R-:W-:Y:S05]  /*02c0*/  EXIT ;  /* 0x000000000000794d */ /* 0x000fea0003800000 */
.L_x_6:
        /* <DEDUP_REMOVED lines=10> */
[----:B------:R-:W-:Y:S01]  /*0370*/  IMAD.MOV.U32 R5, RZ, RZ, 0x3bbb989d ;  /* 0x3bbb989dff057424 */ /* 0x000fe200078e00ff */
[----:B------:R-:W-:Y:S01]  /*0380*/  MOV R7, 0x437c0000 ;  /* 0x437c000000077802 */ /* 0x000fe20000000f00 */
[----:B------:R-:W-:Y:S02]  /*0390*/  BSSY.RECONVERGENT B0, `(.L_x_9) ;  /* 0x0000018000007945 */ /* 0x000fe40003800200 */
[----:B--2---:R-:W-:-:S04]  /*03a0*/  FFMA.SAT R4, R0, -R5, 0.5 ;  /* 0x3f00000000047423 */ /* 0x004fc80000002805 */
[----:B------:R-:W-:-:S04]  /*03b0*/  FFMA.RM R4, R4, R7, 12582913 ;  /* 0x4b40000104047423 */ /* 0x000fc80000004007 */
[C---:B------:R-:W-:Y:S01]  /*03c0*/  FADD R5, R4.reuse, -12583039 ;  /* 0xcb40007f04057421 */ /* 0x040fe20000000000 */
[----:B------:R-:W-:-:S03]  /*03d0*/  IMAD.SHL.U32 R4, R4, 0x800000, RZ ;  /* 0x0080000004047824 */ /* 0x000fc600078e00ff */
[----:B------:R-:W-:-:S04]  /*03e0*/  FFMA R5, R0, -1.4426950216293334961, -R5 ;  /* 0xbfb8aa3b00057823 */ /* 0x000fc80000000805 */
[----:B------:R-:W-:-:S04]  /*03f0*/  FFMA R0, R0, -1.925963033500011079e-08, R5 ;  /* 0xb2a5706000007823 */ /* 0x000fc80000000005 */
[----:B------:R-:W0:Y:S02]  /*0400*/  MUFU.EX2 R5, R0 ;  /* 0x0000000000057308 */ /* 0x000e240000000800 */
[----:B0-----:R-:W-:-:S06]  /*0410*/  FMUL R12, R4, R5 ;  /* 0x00000005040c7220 */ /* 0x001fcc0000400000 */
[----:B------:R-:W0:Y:S02]  /*0420*/  F2F.F64.F32 R4, R12 ;  /* 0x0000000c00047310 */ /* 0x000e240000201800 */
[----:B0-----:R-:W-:-:S06]  /*0430*/  DADD R4, R4, 1 ;  /* 0x3ff0000004047429 */ /* 0x001fcc0000000000 */
[----:B------:R-:W0:Y:S04]  /*0440*/  MUFU.RCP64H R7, R5 ;  /* 0x0000000500077308 */ /* 0x000e280000001800 */
[----:B------:R-:W-:-:S04]  /*0450*/  IADD3 R6, PT, PT, R5, 0x300402, RZ ;  /* 0x0030040205067810 */ /* 0x000fc80007ffe0ff */
[----:B------:R-:W-:Y:S02]  /*0460*/  FSETP.GEU.AND P0, PT, |R6|, 5.8789094863358348022e-39, PT ;  /* 0x004004020600780b */ /* 0x000fe40003f0e200 */
[----:B0-----:R-:W-:-:S08]  /*0470*/  DFMA R8, -R4, R6, 1 ;  /* 0x3ff000000408742b */ /* 0x001fd00000000106 */
[----:B------:R-:W-:-:S08]  /*0480*/  DFMA R8, R8, R8, R8 ;  /* 0x000000080808722b */ /* 0x000fd00000000008 */
[----:B------:R-:W-:-:S08]  /*0490*/  DFMA R8, R6, R8, R6 ;  /* 0x000000080608722b */ /* 0x000fd00000000006 */
[----:B------:R-:W-:-:S08]  /*04a0*/  DFMA R10, -R4, R8, 1 ;  /* 0x3ff00000040a742b */ /* 0x000fd00000000108 */
[----:B------:R-:W-:Y:S01]  /*04b0*/  DFMA R8, R8, R10, R8 ;  /* 0x0000000a0808722b */ /* 0x000fe20000000008 */
[----:B------:R-:W-:Y:S10]  /*04c0*/  @P0 BRA `(.L_x_10) ;  /* 0x0000000000100947 */ /* 0x000ff40003800000 */
[----:B------:R-:W-:-:S05]  /*04d0*/  LOP3.LUT R0, R5, 0x7fffffff, RZ, 0xc0, !PT ;  /* 0x7fffffff05007812 */ /* 0x000fca00078ec0ff */
[----:B------:R-:W-:Y:S01]  /*04e0*/  VIADD R8, R0, 0xfff00000 ;  /* 0xfff0000000087836 */ /* 0x000fe20000000000 */
[----:B------:R-:W-:-:S07]  /*04f0*/  MOV R0, 0x510 ;  /* 0x0000051000007802 */ /* 0x000fce0000000f00 */
[----:B------:R-:W-:Y:S05]  /*0500*/  CALL.REL.NOINC `($__internal_0_$__cuda_sm20_dblrcp_rn_slowpath_v3) ;  /* 0x00000000002c7944 */ /* 0x000fea0003c00000 */
.L_x_10:
[----:B------:R-:W-:Y:S05]  /*0510*/  BSYNC.RECONVERGENT B0 ;  /* 0x0000000000007941 */ /* 0x000fea0003800200 */
.L_x_9:
[----:B------:R-:W0:Y:S01]  /*0520*/  F2F.F32.F64 R4, R8 ;  /* 0x0000000800047310 */ /* 0x000e220000301000 */
[----:B------:R-:W-:Y:S01]  /*0530*/  UMOV UR6, 0x47ae147b ;  /* 0x47ae147b00067882 */ /* 0x000fe20000000000 */
[----:B------:R-:W-:-:S06]  /*0540*/  UMOV UR7, 0x3f847ae1 ;  /* 0x3f847ae100077882 */ /* 0x000fcc0000000000 */
[----:B0-----:R-:W0:Y:S02]  /*0550*/  F2F.F64.F32 R4, R4 ;  /* 0x0000000400047310 */ /* 0x001e240000201800 */
[----:B0-----:R-:W-:-:S14]  /*0560*/  DSETP.GE.AND P0, PT, R4, UR6, PT ;  /* 0x0000000604007e2a */ /* 0x001fdc000bf06000 */
[----:B------:R-:W-:-:S05]  /*0570*/  @P0 MOV R5, 0x3f800000 ;  /* 0x3f80000000050802 */ /* 0x000fca0000000f00 */
[----:B------:R0:W-:Y:S01]  /*0580*/  @P0 STG.E desc[UR4][R2.64], R5 ;  /* 0x0000000502000986 */ /* 0x0001e2000c101904 */
[----:B------:R-:W-:Y:S05]  /*0590*/  @P0 EXIT ;  /* 0x000000000000094d */ /* 0x000fea0003800000 */
[----:B------:R-:W-:Y:S01]  /*05a0*/  STG.E desc[UR4][R2.64], RZ ;  /* 0x000000ff02007986 */ /* 0x000fe2000c101904 */
[----:B------:R-:W-:Y:S05]  /*05b0*/  EXIT ;  /* 0x000000000000794d */ /* 0x000fea0003800000 */
        .weak           $__internal_0_$__cuda_sm20_dblrcp_rn_slowpath_v3
        .type           $__internal_0_$__cuda_sm20_dblrcp_rn_slowpath_v3,@function
        .size           $__internal_0_$__cuda_sm20_dblrcp_rn_slowpath_v3,(.L_x_21 - $__internal_0_$__cuda_sm20_dblrcp_rn_slowpath_v3)
$__internal_0_$__cuda_sm20_dblrcp_rn_slowpath_v3:
[----:B------:R-:W-:Y:S01]  /*05c0*/  DSETP.GTU.AND P0, PT, |R4|, +INF , PT ;  /* 0x7ff000000400742a */ /* 0x000fe20003f0c200 */
[----:B------:R-:W-:-:S13]  /*05d0*/  BSSY.RECONVERGENT B1, `(.L_x_11) ;  /* 0x0000023000017945 */ /* 0x000fda0003800200 */
[----:B------:R-:W-:Y:S05]  /*05e0*/  @P0 BRA `(.L_x_12) ;  /* 0x00000000007c0947 */ /* 0x000fea0003800000 */
[----:B------:R-:W-:-:S05]  /*05f0*/  LOP3.LUT R9, R5, 0x7fffffff, RZ, 0xc0, !PT ;  /* 0x7fffffff05097812 */ /* 0x000fca00078ec0ff */
[----:B------:R-:W-:-:S05]  /*0600*/  VIADD R6, R9, 0xffffffff ;  /* 0xffffffff09067836 */ /* 0x000fca0000000000 */
[----:B------:R-:W-:-:S13]  /*0610*/  ISETP.GE.U32.AND P0, PT, R6, 0x7fefffff, PT ;  /* 0x7fefffff0600780c */ /* 0x000fda0003f06070 */
[----:B------:R-:W-:Y:S02]  /*0620*/  @P0 LOP3.LUT R7, R5, 0x7ff00000, RZ, 0x3c, !PT ;  /* 0x7ff0000005070812 */ /* 0x000fe400078e3cff */
[----:B------:R-:W-:Y:S01]  /*0630*/  @P0 MOV R6, RZ ;  /* 0x000000ff00060202 */ /* 0x000fe20000000f00 */
[----:B------:R-:W-:Y:S06]  /*0640*/  @P0 BRA `(.L_x_13) ;  /* 0x00000000006c0947 */ /* 0x000fec0003800000 */
[----:B------:R-:W-:-:S13]  /*0650*/  ISETP.GE.U32.AND P0, PT, R9, 0x1000001, PT ;  /* 0x010000010900780c */ /* 0x000fda0003f06070 */
[----:B------:R-:W-:Y:S05]  /*0660*/  @!P0 BRA `(.L_x_14) ;  /* 0x0000000000348947 */ /* 0x000fea0003800000 */
[----:B------:R-:W-:Y:S01]  /*0670*/  VIADD R7, R5, 0xc0200000 ;  /* 0xc020000005077836 */ /* 0x000fe20000000000 */
[----:B------:R-:W-:-:S03]  /*0680*/  MOV R6, R4 ;  /* 0x0000000400067202 */ /* 0x000fc60000000f00 */
[----:B------:R-:W0:Y:S03]  /*0690*/  MUFU.RCP64H R9, R7 ;  /* 0x0000000700097308 */ /* 0x000e260000001800 */
[----:B0-----:R-:W-:-:S08]  /*06a0*/  DFMA R10, -R6, R8, 1 ;  /* 0x3ff00000060a742b */ /* 0x001fd00000000108 */
[----:B------:R-:W-:-:S08]  /*06b0*/  DFMA R10, R10, R10, R10 ;  /* 0x0000000a0a0a722b */ /* 0x000fd0000000000a */
[----:B------:R-:W-:-:S08]  /*06c0*/  DFMA R10, R8, R10, R8 ;  /* 0x0000000a080a722b */ /* 0x000fd00000000008 */
[----:B------:R-:W-:-:S08]  /*06d0*/  DFMA R8, -R6, R10, 1 ;  /* 0x3ff000000608742b */ /* 0x000fd0000000010a */
[----:B------:R-:W-:-:S08]  /*06e0*/  DFMA R8, R10, R8, R10 ;  /* 0x000000080a08722b */ /* 0x000fd0000000000a */
[----:B------:R-:W-:-:S08]  /*06f0*/  DMUL R8, R8, 2.2250738585072013831e-308 ;  /* 0x0010000008087828 */ /* 0x000fd00000000000 */
[----:B------:R-:W-:-:S08]  /*0700*/  DFMA R4, -R4, R8, 1 ;  /* 0x3ff000000404742b */ /* 0x000fd00000000108 */
[----:B------:R-:W-:-:S08]  /*0710*/  DFMA R4, R4, R4, R4 ;  /* 0x000000040404722b */ /* 0x000fd00000000004 */
[----:B------:R-:W-:Y:S01]  /*0720*/  DFMA R6, R8, R4, R8 ;  /* 0x000000040806722b */ /* 0x000fe20000000008 */
[----:B------:R-:W-:Y:S10]  /*0730*/  BRA `(.L_x_13) ;  /* 0x0000000000307947 */ /* 0x000ff40003800000 */
.L_x_14:
[----:B------:R-:W-:Y:S01]  /*0740*/  DMUL R4, R4, 8.11296384146066816958e+31 ;  /* 0x4690000004047828 */ /* 0x000fe20000000000 */
[----:B------:R-:W-:-:S05]  /*0750*/  IMAD.MOV.U32 R6, RZ, RZ, R8 ;  /* 0x000000ffff067224 */ /* 0x000fca00078e0008 */
[----:B------:R-:W0:Y:S02]  /*0760*/  MUFU.RCP64H R7, R5 ;  /* 0x0000000500077308 */ /* 0x000e240000001800 */
[----:B0-----:R-:W-:-:S08]  /*0770*/  DFMA R8, -R4, R6, 1 ;  /* 0x3ff000000408742b */ /* 0x001fd00000000106 */
[----:B------:R-:W-:-:S08]  /*0780*/  DFMA R8, R8, R8, R8 ;  /* 0x000000080808722b */ /* 0x000fd00000000008 */
[----:B------:R-:W-:-:S08]  /*0790*/  DFMA R8, R6, R8, R6 ;  /* 0x000000080608722b */ /* 0x000fd00000000006 */
[----:B------:R-:W-:-:S08]  /*07a0*/  DFMA R6, -R4, R8, 1 ;  /* 0x3ff000000406742b */ /* 0x000fd00000000108 */
[----:B------:R-:W-:-:S08]  /*07b0*/  DFMA R6, R8, R6, R8 ;  /* 0x000000060806722b */ /* 0x000fd00000000008 */
[----:B------:R-:W-:Y:S01]  /*07c0*/  DMUL R6, R6, 8.11296384146066816958e+31 ;  /* 0x4690000006067828 */ /* 0x000fe20000000000 */
[----:B------:R-:W-:Y:S10]  /*07d0*/  BRA `(.L_x_13) ;  /* 0x0000000000087947 */ /* 0x000ff40003800000 */
.L_x_12:
[----:B------:R-:W-:Y:S02]  /*07e0*/  LOP3.LUT R7, R5, 0x80000, RZ, 0xfc, !PT ;  /* 0x0008000005077812 */ /* 0x000fe400078efcff */
[----:B------:R-:W-:-:S07]  /*07f0*/  MOV R6, R4 ;  /* 0x0000000400067202 */ /* 0x000fce0000000f00 */
.L_x_13:
[----:B------:R-:W-:Y:S05]  /*0800*/  BSYNC.RECONVERGENT B1 ;  /* 0x0000000000017941 */ /* 0x000fea0003800200 */
.L_x_11:
[----:B------:R-:W-:Y:S01]  /*0810*/  HFMA2 R5, -RZ, RZ, 0, 0 ;  /* 0x00000000ff057431 */ /* 0x000fe200000001ff */
[----:B------:R-:W-:Y:S01]  /*0820*/  MOV R4, R0 ;  /* 0x0000000000047202 */ /* 0x000fe20000000f00 */
[----:B------:R-:W-:Y:S01]  /*0830*/  IMAD.MOV.U32 R9, RZ, RZ, R7 ;  /* 0x000000ffff097224 */ /* 0x000fe200078e0007 */
[----:B------:R-:W-:Y:S02]  /*0840*/  MOV R8, R6 ;  /* 0x0000000600087202 */ /* 0x000fe40000000f00 */
[----:B------:R-:W-:Y:S05]  /*0850*/  RET.REL.NODEC R4 `(_Z13sigmoidKernelPfii) ;  /* 0xfffffff404e87950 */ /* 0x000fea0003c3ffff */
.L_x_15:
        /* <DEDUP_REMOVED lines=10> */
.L_x_21:


//--------------------- .text._Z15matrixMulKernelPfS_S_iiii --------------------------
	.section	.text._Z15matrixMulKernelPfS_S_iiii,"ax",@progbits
	.align	128
        .global         _Z15matrixMulKernelPfS_S_iiii
        .type           _Z15matrixMulKernelPfS_S_iiii,@function
        .size           _Z15matrixMulKernelPfS_S_iiii,(.L_x_26 - _Z15matrixMulKernelPfS_S_iiii)
        .other          _Z15matrixMulKernelPfS_S_iiii,@"STO_CUDA_ENTRY STV_DEFAULT"
_Z15matrixMulKernelPfS_S_iiii:
.text._Z15matrixMulKernelPfS_S_iiii:
[----:B------:R-:W-:Y:S01]  /*0000*/  LDC R1, c[0x0][0x37c] ;  /* 0x0000df00ff017b82 */ /* 0x000fe20000000800 */
[----:B------:R-:W0:Y:S07]  /*0010*/  S2R R3, SR_TID.Y ;  /* 0x0000000000037919 */ /* 0x000e2e0000002200 */
[----:B------:R-:W0:Y:S01]  /*0020*/  S2UR UR4, SR_CTAID.Y ;  /* 0x00000000000479c3 */ /* 0x000e220000002600 */
[----:B------:R-:W1:Y:S01]  /*0030*/  LDCU.64 UR6, c[0x0][0x3a0] ;  /* 0x00007400ff0677ac */ /* 0x000e620008000a00 */
[----:B------:R-:W2:Y:S06]  /*0040*/  S2R R2, SR_TID.X ;  /* 0x0000000000027919 */ /* 0x000eac0000002100 */
[----:B------:R-:W0:Y:S08]  /*0050*/  LDC R0, c[0x0][0x364] ;  /* 0x0000d900ff007b82 */ /* 0x000e300000000800 */
[----:B------:R-:W2:Y:S08]  /*0060*/  S2UR UR5, SR_CTAID.X ;  /* 0x00000000000579c3 */ /* 0x000eb00000002500 */
[----:B------:R-:W2:Y:S01]  /*0070*/  LDC R17, c[0x0][0x360] ;  /* 0x0000d800ff117b82 */ /* 0x000ea20000000800 */
[----:B0-----:R-:W-:-:S05]  /*0080*/  IMAD R0, R0, UR4, R3 ;  /* 0x0000000400007c24 */ /* 0x001fca000f8e0203 */
[----:B-1----:R-:W-:Y:S01]  /*0090*/  ISETP.GE.AND P0, PT, R0, UR7, PT ;  /* 0x0000000700007c0c */ /* 0x002fe2000bf06270 */
[----:B--2---:R-:W-:-:S05]  /*00a0*/  IMAD R17, R17, UR5, R2 ;  /* 0x0000000511117c24 */ /* 0x004fca000f8e0202 */
[----:B------:R-:W-:-:S13]  /*00b0*/  ISETP.GE.OR P0, PT, R17, UR6, P0 ;  /* 0x0000000611007c0c */ /* 0x000fda0008706670 */
[----:B------:R-:W-:Y:S05]  /*00c0*/  @P0 EXIT ;  /* 0x000000000000094d */ /* 0x000fea0003800000 */
[----:B------:R-:W0:Y:S01]  /*00d0*/  LDC R19, c[0x0][0x398] ;  /* 0x0000e600ff137b82 */ /* 0x000e220000000800 */
[----:B------:R-:W1:Y:S01]  /*00e0*/  LDCU.64 UR4, c[0x0][0x358] ;  /* 0x00006b00ff0477ac */ /* 0x000e620008000a00 */
[----:B------:R-:W-:Y:S01]  /*00f0*/  HFMA2 R29, -RZ, RZ, 0, 0 ;  /* 0x00000000ff1d7431 */ /* 0x000fe200000001ff */
[----:B0-----:R-:W-:-:S13]  /*0100*/  ISETP.GE.AND P0, PT, R19, 0x1, PT ;  /* 0x000000011300780c */ /* 0x001fda0003f06270 */
[----:B-1----:R-:W-:Y:S05]  /*0110*/  @!P0 BRA `(.L_x_16) ;  /* 0x0000000400f08947 */ /* 0x002fea0003800000 */
[C---:B------:R-:W-:Y:S01]  /*0120*/  ISETP.GE.U32.AND P1, PT, R19.reuse, 0x8, PT ;  /* 0x000000081300780c */ /* 0x040fe20003f26070 */
[----:B------:R-:W-:Y:S01]  /*0130*/  IMAD R18, R0, R19, RZ ;  /* 0x0000001300127224 */ /* 0x000fe200078e02ff */
[----:B------:R-:W-:Y:S02]  /*0140*/  LOP3.LUT R24, R19, 0x7, RZ, 0xc0, !PT ;  /* 0x0000000713187812 */ /* 0x000fe400078ec0ff */
[----:B------:R-:W-:Y:S02]  /*0150*/  MOV R29, RZ ;  /* 0x000000ff001d7202 */ /* 0x000fe40000000f00 */
[----:B------:R-:W-:Y:S02]  /*0160*/  ISETP.NE.AND P0, PT, R24, RZ, PT ;  /* 0x000000ff1800720c */ /* 0x000fe40003f05270 */
[----:B------:R-:W-:-:S05]  /*0170*/  MOV R21, RZ ;  /* 0x000000ff00157202 */ /* 0x000fca0000000f00 */
[----:B------:R-:W-:Y:S06]  /*0180*/  @!P1 BRA `(.L_x_17) ;  /* 0x0000000000c89947 */ /* 0x000fec0003800000 */
[----:B------:R-:W0:Y:S01]  /*0190*/  LDC.64 R2, c[0x0][0x380] ;  /* 0x0000e000ff027b82 */ /* 0x000e220000000a00 */
[----:B------:R-:W-:Y:S02]  /*01a0*/  LOP3.LUT R21, R19, 0x7ffffff8, RZ, 0xc0, !PT ;  /* 0x7ffffff813157812 */ /* 0x000fe400078ec0ff */
[----:B------:R-:W-:Y:S02]  /*01b0*/  MOV R29, RZ ;  /* 0x000000ff001d7202 */ /* 0x000fe40000000f00 */
[----:B------:R-:W-:Y:S02]  /*01c0*/  MOV R20, R17 ;  /* 0x0000001100147202 */ /* 0x000fe40000000f00 */
[----:B------:R-:W-:Y:S01]  /*01d0*/  IADD3 R16, PT, PT, -R21, RZ, RZ ;  /* 0x000000ff15107210 */ /* 0x000fe20007ffe1ff */
[----:B0-----:R-:W-:-:S03]  /*01e0*/  IMAD.WIDE.U32 R2, R18, 0x4, R2 ;  /* 0x0000000412027825 */ /* 0x001fc600078e0002 */
[----:B------:R-:W-:-:S04]  /*01f0*/  IADD3 R5, P1, PT, R2, 0x10, RZ ;  /* 0x0000001002057810 */ /* 0x000fc80007f3e0ff */
[----:B------:R-:W-:-:S09]  /*0200*/  IADD3.X R4, PT, PT, RZ, R3, RZ, P1, !PT ;  /* 0x00000003ff047210 */ /* 0x000fd20000ffe4ff */
.L_x_18:
[----:B------:R-:W0:Y:S01]  /*0210*/  LDC.64 R14, c[0x0][0x388] ;  /* 0x0000e200ff0e7b82 */ /* 0x000e220000000a00 */
[----:B------:R-:W-:Y:S02]  /*0220*/  MOV R2, R5 ;  /* 0x0000000500027202 */ /* 0x000fe40000000f00 */
[----:B------:R-:W-:-:S05]  /*0230*/  MOV R3, R4 ;  /* 0x0000000400037202 */ /* 0x000fca0000000f00 */
[----:B------:R-:W2:Y:S01]  /*0240*/  LDG.E R12, desc[UR4][R2.64+-0x10] ;  /* 0xfffff004020c7981 */ /* 0x000ea2000c1e1900 */
[----:B------:R-:W1:Y:S03]  /*0250*/  LDC R23, c[0x0][0x39c] ;  /* 0x0000e700ff177b82 */ /* 0x000e660000000800 */
[----:B------:R-:W3:Y:S04]  /*0260*/  LDG.E R22, desc[UR4][R2.64+-0xc] ;  /* 0xfffff40402167981 */ /* 0x000ee8000c1e1900 */
[----:B------:R-:W4:Y:S04]  /*0270*/  LDG.E R27, desc[UR4][R2.64+-0x8] ;  /* 0xfffff804021b7981 */ /* 0x000f28000c1e1900 */
[----:B------:R-:W5:Y:S01]  /*0280*/  LDG.E R26, desc[UR4][R2.64+-0x4] ;  /* 0xfffffc04021a7981 */ /* 0x000f62000c1e1900 */
[----:B0-----:R-:W-:-:S05]  /*0290*/  IMAD.WIDE R14, R20, 0x4, R14 ;  /* 0x00000004140e7825 */ /* 0x001fca00078e020e */
[----:B------:R1:W2:Y:S02]  /*02a0*/  LDG.E R13, desc[UR4][R14.64] ;  /* 0x000000040e0d7981 */ /* 0x0002a4000c1e1900 */
[----:B-1----:R-:W-:-:S05]  /*02b0*/  IMAD.WIDE R14, R23, 0x4, R14 ;  /* 0x00000004170e7825 */ /* 0x002fca00078e020e */
[----:B------:R0:W3:Y:S01]  /*02c0*/  LDG.E R25, desc[UR4][R14.64] ;  /* 0x000000040e197981 */ /* 0x0000e2000c1e1900 */
[----:B------:R-:W-:-:S04]  /*02d0*/  IMAD.WIDE R10, R23, 0x4, R14 ;  /* 0x00000004170a7825 */ /* 0x000fc800078e020e */
[C---:B------:R-:W-:Y:S02]  /*02e0*/  IMAD.WIDE R8, R23.reuse, 0x4, R10 ;  /* 0x0000000417087825 */ /* 0x040fe400078e020a */
[----:B------:R-:W4:Y:S02]  /*02f0*/  LDG.E R10, desc[UR4][R10.64] ;  /* 0x000000040a0a7981 */ /* 0x000f24000c1e1900 */
[C---:B------:R-:W-:Y:S02]  /*0300*/  IMAD.WIDE R4, R23.reuse, 0x4, R8 ;  /* 0x0000000417047825 */ /* 0x040fe400078e0208 */
[----:B------:R-:W5:Y:S02]  /*0310*/  LDG.E R9, desc[UR4][R8.64] ;  /* 0x0000000408097981 */ /* 0x000f64000c1e1900 */
[C---:B------:R-:W-:Y:S02]  /*0320*/  IMAD.WIDE R6, R23.reuse, 0x4, R4 ;  /* 0x0000000417067825 */ /* 0x040fe400078e0204 */
[----:B------:R-:W5:Y:S04]  /*0330*/  LDG.E R11, desc[UR4][R2.64+0x4] ;  /* 0x00000404020b7981 */ /* 0x000f68000c1e1900 */
[----:B------:R-:W5:Y:S04]  /*0340*/  LDG.E R4, desc[UR4][R4.64] ;  /* 0x0000000404047981 */ /* 0x000f68000c1e1900 */
[----:B------:R-:W5:Y:S04]  /*0350*/  LDG.E R8, desc[UR4][R2.64+0xc] ;  /* 0x00000c0402087981 */ /* 0x000f68000c1e1900 */
[----:B------:R-:W5:Y:S01]  /*0360*/  LDG.E R5, desc[UR4][R2.64] ;  /* 0x0000000402057981 */ /* 0x000f62000c1e1900 */
[----:B--2---:R-:W-:Y:S01]  /*0370*/  FFMA R29, R12, R13, R29 ;  /* 0x0000000d0c1d7223 */ /* 0x004fe2000000001d */
[----:B------:R-:W-:-:S02]  /*0380*/  IMAD.WIDE R12, R23, 0x4, R6 ;  /* 0x00000004170c7825 */ /* 0x000fc400078e0206 */
[----:B------:R-:W2:Y:S02]  /*0390*/  LDG.E R6, desc[UR4][R6.64] ;  /* 0x0000000406067981 */ /* 0x000ea4000c1e1900 */
[----:B0-----:R-:W-:Y:S02]  /*03a0*/  IMAD.WIDE R14, R23, 0x4, R12 ;  /* 0x00000004170e7825 */ /* 0x001fe400078e020c */
[----:B------:R-:W2:Y:S04]  /*03b0*/  LDG.E R28, desc[UR4][R12.64] ;  /* 0x000000040c1c7981 */ /* 0x000ea8000c1e1900 */
[----:B------:R-:W2:Y:S04]  /*03c0*/  LDG.E R7, desc[UR4][R2.64+0x8] ;  /* 0x0000080402077981 */ /* 0x000ea8000c1e1900 */
[----:B------:R-:W2:Y:S01]  /*03d0*/  LDG.E R15, desc[UR4][R14.64] ;  /* 0x000000040e0f7981 */ /* 0x000ea2000c1e1900 */
[----:B---3--:R-:W-:Y:S01]  /*03e0*/  FFMA R22, R22, R25, R29 ;  /* 0x0000001916167223 */ /* 0x008fe2000000001d */
[----:B------:R-:W-:-:S03]  /*03f0*/  IADD3 R16, PT, PT, R16, 0x8, RZ ;  /* 0x0000000810107810 */ /* 0x000fc60007ffe0ff */
[----:B----4-:R-:W-:Y:S01]  /*0400*/  FFMA R27, R27, R10, R22 ;  /* 0x0000000a1b1b7223 */ /* 0x010fe20000000016 */
[----:B------:R-:W-:-:S03]  /*0410*/  ISETP.NE.AND P1, PT, R16, RZ, PT ;  /* 0x000000ff1000720c */ /* 0x000fc60003f25270 */
[----:B-----5:R-:W-:Y:S01]  /*0420*/  FFMA R26, R26, R9, R27 ;  /* 0x000000091a1a7223 */ /* 0x020fe2000000001b */
[----:B------:R-:W-:-:S03]  /*0430*/  LEA R20, R23, R20, 0x3 ;  /* 0x0000001417147211 */ /* 0x000fc600078e18ff */
[----:B------:R-:W-:Y:S01]  /*0440*/  FFMA R4, R5, R4, R26 ;  /* 0x0000000405047223 */ /* 0x000fe2000000001a */
[----:B------:R-:W-:-:S03]  /*0450*/  IADD3 R5, P2, PT, R2, 0x20, RZ ;  /* 0x0000002002057810 */ /* 0x000fc60007f5e0ff */
[----:B--2---:R-:W-:-:S04]  /*0460*/  FFMA R4, R11, R6, R4 ;  /* 0x000000060b047223 */ /* 0x004fc80000000004 */
[----:B------:R-:W-:Y:S01]  /*0470*/  FFMA R7, R7, R28, R4 ;  /* 0x0000001c07077223 */ /* 0x000fe20000000004 */
[----:B------:R-:W-:-:S03]  /*0480*/  IADD3.X R4, PT, PT, RZ, R3, RZ, P2, !PT ;  /* 0x00000003ff047210 */ /* 0x000fc600017fe4ff */
[----:B------:R-:W-:Y:S01]  /*0490*/  FFMA R29, R8, R15, R7 ;  /* 0x0000000f081d7223 */ /* 0x000fe20000000007 */
[----:B------:R-:W-:Y:S06]  /*04a0*/  @P1 BRA `(.L_x_18) ;  /* 0xfffffffc00581947 */ /* 0x000fec000383ffff */
.L_x_17:
[----:B------:R-:W-:Y:S05]  /*04b0*/  @!P0 BRA `(.L_x_16) ;  /* 0x0000000400088947 */ /* 0x000fea0003800000 */
[----:B------:R-:W-:Y:S02]  /*04c0*/  ISETP.GE.U32.AND P1, PT, R24, 0x4, PT ;  /* 0x000000041800780c */ /* 0x000fe40003f26070 */
[----:B------:R-:W-:-:S04]  /*04d0*/  LOP3.LUT R14, R19, 0x3, RZ, 0xc0, !PT ;  /* 0x00000003130e7812 */ /* 0x000fc800078ec0ff */
[----:B------:R-:W-:-:S07]  /*04e0*/  ISETP.NE.AND P0, PT, R14, RZ, PT ;  /* 0x000000ff0e00720c */ /* 0x000fce0003f05270 */
[----:B------:R-:W-:Y:S06]  /*04f0*/  @!P1 BRA `(.L_x_19) ;  /* 0x0000000000709947 */ /* 0x000fec0003800000 */
[----:B------:R-:W0:Y:S01]  /*0500*/  LDC R11, c[0x0][0x39c] ;  /* 0x0000e700ff0b7b82 */ /* 0x000e220000000800 */
[----:B------:R-:W1:Y:S01]  /*0510*/  LDCU.64 UR8, c[0x0][0x380] ;  /* 0x00007000ff0877ac */ /* 0x000e620008000a00 */
[CC--:B------:R-:W-:Y:S02]  /*0520*/  IADD3 R3, PT, PT, R18.reuse, R21.reuse, RZ ;  /* 0x0000001512037210 */ /* 0x0c0fe40007ffe0ff */
[----:B------:R-:W-:-:S04]  /*0530*/  IADD3 R8, P1, PT, R18, R21, RZ ;  /* 0x0000001512087210 */ /* 0x000fc80007f3e0ff */
[----:B------:R-:W2:Y:S08]  /*0540*/  LDC.64 R4, c[0x0][0x388] ;  /* 0x0000e200ff047b82 */ /* 0x000eb00000000a00 */
[----:B------:R-:W3:Y:S01]  /*0550*/  LDC.64 R12, c[0x0][0x380] ;  /* 0x0000e000ff0c7b82 */ /* 0x000ee20000000a00 */
[----:B0-----:R-:W-:-:S04]  /*0560*/  IMAD R7, R21, R11, R17 ;  /* 0x0000000b15077224 */ /* 0x001fc800078e0211 */
[----:B--2---:R-:W-:-:S04]  /*0570*/  IMAD.WIDE R4, R7, 0x4, R4 ;  /* 0x0000000407047825 */ /* 0x004fc800078e0204 */
[----:B------:R-:W-:Y:S02]  /*0580*/  IMAD.WIDE R6, R11, 0x4, R4 ;  /* 0x000000040b067825 */ /* 0x000fe400078e0204 */
[----:B------:R-:W2:Y:S02]  /*0590*/  LDG.E R4, desc[UR4][R4.64] ;  /* 0x0000000404047981 */ /* 0x000ea4000c1e1900 */
[----:B---3--:R-:W-:Y:S01]  /*05a0*/  IMAD.WIDE.U32 R12, R3, 0x4, R12 ;  /* 0x00000004030c7825 */ /* 0x008fe200078e000c */
[----:B------:R-:W-:Y:S02]  /*05b0*/  IADD3.X R3, PT, PT, RZ, RZ, RZ, P1, !PT ;  /* 0x000000ffff037210 */ /* 0x000fe40000ffe4ff */
[----:B-1----:R-:W-:-:S03]  /*05c0*/  LEA R2, P1, R8, UR8, 0x2 ;  /* 0x0000000808027c11 */ /* 0x002fc6000f8210ff */
[----:B------:R-:W2:Y:S01]  /*05d0*/  LDG.E R12, desc[UR4][R12.64] ;  /* 0x000000040c0c7981 */ /* 0x000ea2000c1e1900 */
[----:B------:R-:W-:Y:S01]  /*05e0*/  LEA.HI.X R3, R8, UR9, R3, 0x2, P1 ;  /* 0x0000000908037c11 */ /* 0x000fe200088f1403 */
[C---:B------:R-:W-:Y:S02]  /*05f0*/  IMAD.WIDE R8, R11.reuse, 0x4, R6 ;  /* 0x000000040b087825 */ /* 0x040fe400078e0206 */
[----:B------:R-:W3:Y:S04]  /*0600*/  LDG.E R6, desc[UR4][R6.64] ;  /* 0x0000000406067981 */ /* 0x000ee8000c1e1900 */
[----:B------:R-:W3:Y:S01]  /*0610*/  LDG.E R16, desc[UR4][R2.64+0x4] ;  /* 0x0000040402107981 */ /* 0x000ee2000c1e1900 */
[----:B------:R-:W-:-:S03]  /*0620*/  IMAD.WIDE R10, R11, 0x4, R8 ;  /* 0x000000040b0a7825 */ /* 0x000fc600078e0208 */
[----:B------:R-:W4:Y:S04]  /*0630*/  LDG.E R20, desc[UR4][R8.64] ;  /* 0x0000000408147981 */ /* 0x000f28000c1e1900 */
[----:B------:R-:W4:Y:S04]  /*0640*/  LDG.E R15, desc[UR4][R2.64+0x8] ;  /* 0x00000804020f7981 */ /* 0x000f28000c1e1900 */
[----:B------:R-:W5:Y:S04]  /*0650*/  LDG.E R22, desc[UR4][R2.64+0xc] ;  /* 0x00000c0402167981 */ /* 0x000f68000c1e1900 */
[----:B------:R-:W5:Y:S01]  /*0660*/  LDG.E R10, desc[UR4][R10.64] ;  /* 0x000000040a0a7981 */ /* 0x000f62000c1e1900 */
[----:B------:R-:W-:Y:S01]  /*0670*/  IADD3 R21, PT, PT, R21, 0x4, RZ ;  /* 0x0000000415157810 */ /* 0x000fe20007ffe0ff */
[----:B--2---:R-:W-:-:S04]  /*0680*/  FFMA R29, R12, R4, R29 ;  /* 0x000000040c1d7223 */ /* 0x004fc8000000001d */
[----:B---3--:R-:W-:-:S04]  /*0690*/  FFMA R16, R16, R6, R29 ;  /* 0x0000000610107223 */ /* 0x008fc8000000001d */
[----:B----4-:R-:W-:-:S04]  /*06a0*/  FFMA R15, R15, R20, R16 ;  /* 0x000000140f0f7223 */ /* 0x010fc80000000010 */
[----:B-----5:R-:W-:-:S07]  /*06b0*/  FFMA R29, R22, R10, R15 ;  /* 0x0000000a161d7223 */ /* 0x020fce000000000f */
.L_x_19:
[----:B------:R-:W-:Y:S05]  /*06c0*/  @!P0 BRA `(.L_x_16) ;  /* 0x0000000000848947 */ /* 0x000fea0003800000 */
[----:B------:R-:W-:Y:S01]  /*06d0*/  ISETP.NE.AND P1, PT, R14, 0x1, PT ;  /* 0x000000010e00780c */ /* 0x000fe20003f25270 */
[----:B------:R-:W0:Y:S01]  /*06e0*/  LDC.64 R10, c[0x0][0x380] ;  /* 0x0000e000ff0a7b82 */ /* 0x000e220000000a00 */
[----:B------:R-:W-:-:S04]  /*06f0*/  LOP3.LUT R19, R19, 0x1, RZ, 0xc0, !PT ;  /* 0x0000000113137812 */ /* 0x000fc800078ec0ff */
[----:B------:R-:W-:-:S03]  /*0700*/  ISETP.NE.U32.AND P0, PT, R19, 0x1, PT ;  /* 0x000000011300780c */ /* 0x000fc60003f05070 */
[----:B------:R-:W1:Y:S04]  /*0710*/  LDC.64 R8, c[0x0][0x388] ;  /* 0x0000e200ff087b82 */ /* 0x000e680000000a00 */
[CC--:B------:R-:W-:Y:S02]  /*0720*/  @P1 IADD3 R13, PT, PT, R18.reuse, R21.reuse, RZ ;  /* 0x00000015120d1210 */ /* 0x0c0fe40007ffe0ff */
[----:B------:R-:W-:Y:S02]  /*0730*/  @P1 IADD3 R16, P2, PT, R18, R21, RZ ;  /* 0x0000001512101210 */ /* 0x000fe40007f5e0ff */
[----:B------:R-:W2:Y:S08]  /*0740*/  @P1 LDC R14, c[0x0][0x39c] ;  /* 0x0000e700ff0e1b82 */ /* 0x000eb00000000800 */
[----:B------:R-:W3:Y:S01]  /*0750*/  @P1 LDC.64 R6, c[0x0][0x380] ;  /* 0x0000e000ff061b82 */ /* 0x000ee20000000a00 */
[----:B0-----:R-:W-:Y:S01]  /*0760*/  @P1 IMAD.WIDE.U32 R10, R13, 0x4, R10 ;  /* 0x000000040d0a1825 */ /* 0x001fe200078e000a */
[----:B------:R-:W-:-:S05]  /*0770*/  @P1 IADD3.X R13, PT, PT, RZ, RZ, RZ, P2, !PT ;  /* 0x000000ffff0d1210 */ /* 0x000fca00017fe4ff */
[----:B------:R-:W4:Y:S01]  /*0780*/  @P1 LDG.E R10, desc[UR4][R10.64] ;  /* 0x000000040a0a1981 */ /* 0x000f22000c1e1900 */
[----:B------:R-:W0:Y:S08]  /*0790*/  @!P0 LDC R12, c[0x0][0x39c] ;  /* 0x0000e700ff0c8b82 */ /* 0x000e300000000800 */
[----:B------:R-:W5:Y:S01]  /*07a0*/  LDC.64 R2, c[0x0][0x380] ;  /* 0x0000e000ff027b82 */ /* 0x000f620000000a00 */
[C---:B--2---:R-:W-:Y:S01]  /*07b0*/  @P1 IMAD R15, R21.reuse, R14, R17 ;  /* 0x0000000e150f1224 */ /* 0x044fe200078e0211 */
[----:B------:R-:W-:-:S03]  /*07c0*/  @P1 IADD3 R21, PT, PT, R21, 0x2, RZ ;  /* 0x0000000215151810 */ /* 0x000fc60007ffe0ff */
[----:B-1----:R-:W-:-:S03]  /*07d0*/  @P1 IMAD.WIDE R8, R15, 0x4, R8 ;  /* 0x000000040f081825 */ /* 0x002fc600078e0208 */
[----:B------:R-:W1:Y:S01]  /*07e0*/  LDC.64 R4, c[0x0][0x388] ;  /* 0x0000e200ff047b82 */ /* 0x000e620000000a00 */
[----:B---3--:R-:W-:Y:S01]  /*07f0*/  @P1 LEA R6, P2, R16, R6, 0x2 ;  /* 0x0000000610061211 */ /* 0x008fe200078410ff */
[----:B------:R-:W-:-:S03]  /*0800*/  @P1 IMAD.WIDE R14, R14, 0x4, R8 ;  /* 0x000000040e0e1825 */ /* 0x000fc600078e0208 */
[----:B------:R-:W-:Y:S02]  /*0810*/  @P1 LEA.HI.X R7, R16, R7, R13, 0x2, P2 ;  /* 0x0000000710071211 */ /* 0x000fe400010f140d */
[----:B------:R-:W-:Y:S01]  /*0820*/  @!P0 IADD3 R13, PT, PT, R18, R21, RZ ;  /* 0x00000015120d8210 */ /* 0x000fe20007ffe0ff */
[----:B0-----:R-:W-:Y:S01]  /*0830*/  @!P0 IMAD R21, R21, R12, R17 ;  /* 0x0000000c15158224 */ /* 0x001fe200078e0211 */
[----:B------:R-:W4:Y:S04]  /*0840*/  @P1 LDG.E R16, desc[UR4][R8.64] ;  /* 0x0000000408101981 */ /* 0x000f28000c1e1900 */
[----:B------:R-:W2:Y:S01]  /*0850*/  @P1 LDG.E R7, desc[UR4][R6.64+0x4] ;  /* 0x0000040406071981 */ /* 0x000ea2000c1e1900 */
[----:B-----5:R-:W-:-:S03]  /*0860*/  @!P0 IMAD.WIDE.U32 R2, R13, 0x4, R2 ;  /* 0x000000040d028825 */ /* 0x020fc600078e0002 */
[----:B------:R-:W2:Y:S04]  /*0870*/  @P1 LDG.E R14, desc[UR4][R14.64] ;  /* 0x000000040e0e1981 */ /* 0x000ea8000c1e1900 */
[----:B------:R-:W3:Y:S01]  /*0880*/  @!P0 LDG.E R2, desc[UR4][R2.64] ;  /* 0x0000000402028981 */ /* 0x000ee2000c1e1900 */
[----:B-1----:R-:W-:-:S06]  /*0890*/  @!P0 IMAD.WIDE R4, R21, 0x4, R4 ;  /* 0x0000000415048825 */ /* 0x002fcc00078e0204 */
[----:B------:R-:W3:Y:S01]  /*08a0*/  @!P0 LDG.E R4, desc[UR4][R4.64] ;  /* 0x0000000404048981 */ /* 0x000ee2000c1e1900 */
[----:B----4-:R-:W-:-:S04]  /*08b0*/  @P1 FFMA R10, R10, R16, R29 ;  /* 0x000000100a0a1223 */ /* 0x010fc8000000001d */
[----:B--2---:R-:W-:-:S04]  /*08c0*/  @P1 FFMA R29, R7, R14, R10 ;  /* 0x0000000e071d1223 */ /* 0x004fc8000000000a */
[----:B---3--:R-:W-:-:S07]  /*08d0*/  @!P0 FFMA R29, R2, R4, R29 ;  /* 0x00000004021d8223 */ /* 0x008fce000000001d */
.L_x_16:
[----:B------:R-:W0:Y:S01]  /*08e0*/  LDC.64 R2, c[0x0][0x390] ;  /* 0x0000e400ff027b82 */ /* 0x000e220000000a00 */
[----:B------:R-:W-:-:S04]  /*08f0*/  IMAD R17, R0, UR6, R17 ;  /* 0x0000000600117c24 */ /* 0x000fc8000f8e0211 */
[----:B0-----:R-:W-:-:S05]  /*0900*/  IMAD.WIDE R2, R17, 0x4, R2 ;  /* 0x0000000411027825 */ /* 0x001fca00078e0202 */
[----:B------:R-:W-:Y:S01]  /*0910*/  STG.E desc[UR4][R2.64], R29 ;  /* 0x0000001d02007986 */ /* 0x000fe2000c101904 */
[----:B------:R-:W-:Y:S05]  /*0920*/  EXIT ;  /* 0x000000000000794d */ /* 0x000fea0003800000 */
.L_x_20:
        /* <DEDUP_REMOVED lines=13> */
.L_x_26:


//--------------------- .nv.shared._Z12reduceKernelPfS_i --------------------------
	.section	.nv.shared._Z12reduceKernelPfS_i,"aw",@nobits
	.sectionflags	@""
	.align	4
.nv.shared._Z12reduceKernelPfS_i:
	.zero		1280


//--------------------- .nv.shared.reserved.0     --------------------------
	.section	.nv.shared.reserved.0,"aw",@nobits
	.weak		__nv_reservedSMEM_offset_0_alias
	.size		__nv_reservedSMEM_offset_0_alias, 0, 64
	.other		__nv_reservedSMEM_offset_0_alias,@"STO_CUDA_RESERVED_SHARED STV_DEFAULT"
__nv_reservedSMEM_offset_0_alias:
	.zero		0
	.zero		64


//--------------------- .nv.constant0._Z12reduceKernelPfS_i --------------------------
	.section	.nv.constant0._Z12reduceKernelPfS_i,"a",@progbits
	.sectionflags	@""
	.align	4
.nv.constant0._Z12reduceKernelPfS_i:
	.zero		916


//--------------------- .nv.constant0._Z18crossEntropyKernelPfS_S_i --------------------------
	.section	.nv.constant0._Z18crossEntropyKernelPfS_S_i,"a",@progbits
	.sectionflags	@""
	.align	4
.nv.constant0._Z18crossEntropyKernelPfS_S_i:
	.zero		924


//--------------------- .nv.constant0._Z23updateParamsErrorKernelPfS_S_S_if --------------------------
	.section	.nv.constant0._Z23updateParamsErrorKernelPfS_S_S_if,"a",@progbits
	.sectionflags	@""
	.align	4
.nv.constant0._Z23updateParamsErrorKernelPfS_S_S_if:
	.zero		936


//--------------------- .nv.constant0._Z13sigmoidKernelPfii --------------------------
	.section	.nv.constant0._Z13sigmoidKernelPfii,"a",@progbits
	.sectionflags	@""
	.align	4
.nv.constant0._Z13sigmoidKernelPfii:
	.zero		912


//--------------------- .nv.constant0._Z15matrixMulKernelPfS_S_iiii --------------------------
	.section	.nv.constant0._Z15matrixMulKernelPfS_S_iiii,"a",@progbits
	.sectionflags	@""
	.align	4
.nv.constant0._Z15matrixMulKernelPfS_S_iiii:
	.zero		936


//--------------------- SYMBOLS --------------------------

	.type		.nv.reservedSmem.offset0,@object
	.size		.nv.reservedSmem.offset0,0x4
	.type		.nv.reservedSmem.cap,@object
	.size		.nv.reservedSmem.cap,0x4
